// auto-generated by cutlass_sweep.gemm — config: {"arch": "sm_90", "cluster_m": 1, "cluster_n": 2, "dtype": "e5m2", "stages": 3, "tile_k": 128, "tile_m": 64, "tile_n": 256}
#include "cutlass/cutlass.h"
#include "cutlass/gemm/collective/collective_builder.hpp"
#include "cutlass/gemm/device/gemm_universal_adapter.h"
#include "cutlass/gemm/kernel/gemm_universal.hpp"
#include "cutlass/epilogue/collective/collective_builder.hpp"

using ElemA = cutlass::float_e5m2_t;
using ElemB = cutlass::float_e5m2_t;
using ElemCD = cutlass::float_e5m2_t;
using Acc  = float;
using TileShape    = cute::Shape<cute::_64, cute::_256, cute::_128>;
using ClusterShape = cute::Shape<cute::_1, cute::_2, cute::_1>;

using CollectiveEpilogue = typename cutlass::epilogue::collective::CollectiveBuilder<
    cutlass::arch::Sm90, cutlass::arch::OpClassTensorOp,
    TileShape, ClusterShape,
    cutlass::epilogue::collective::EpilogueTileAuto,
    Acc, Acc,
    ElemCD, cutlass::layout::RowMajor, 128 / cutlass::sizeof_bits<ElemCD>::value,
    ElemCD, cutlass::layout::RowMajor, 128 / cutlass::sizeof_bits<ElemCD>::value,
    cutlass::epilogue::collective::EpilogueScheduleAuto
  >::CollectiveOp;

using CollectiveMainloop = typename cutlass::gemm::collective::CollectiveBuilder<
    cutlass::arch::Sm90, cutlass::arch::OpClassTensorOp,
    ElemA, cutlass::layout::RowMajor, 128 / cutlass::sizeof_bits<ElemA>::value,
    ElemB, cutlass::layout::ColumnMajor, 128 / cutlass::sizeof_bits<ElemB>::value,
    Acc,
    TileShape, ClusterShape,
    cutlass::gemm::collective::StageCount<3>,
    cutlass::gemm::collective::KernelScheduleAuto
  >::CollectiveOp;

using GemmKernel = cutlass::gemm::kernel::GemmUniversal<
    cute::Shape<int,int,int,int>,
    CollectiveMainloop,
    CollectiveEpilogue
>;
using Gemm = cutlass::gemm::device::GemmUniversalAdapter<GemmKernel>;

// Force the device kernel symbol into the cubin without needing a host main.
auto* _anchor = &cutlass::device_kernel<GemmKernel>;


// ===== COMPILED SASS (sm_90a) =====

	.target	sm_90a

	.elftype	@"ET_EXEC"


//--------------------- .note.nv.tkinfo           --------------------------
	.section	.note.nv.tkinfo,"",@"SHT_NOTE"
	.sectionflags	@"SHF_NOTE_NV_TKINFO"
	.tkinfo
        /*0018*/ 	.word	0x00000002
        /*0030*/ 	.string	""
        /*0030*/ 	.string	"ptxas"
        /*0030*/ 	.string	"Cuda compilation tools, release 13.0, V13.0.88"
        /*0030*/ 	.string	"Build cuda_13.0.r13.0/compiler.36424714_0"
        /*0030*/ 	.string	"-arch sm_90a -m 64 "



//--------------------- .note.nv.cuinfo           --------------------------
	.section	.note.nv.cuinfo,"",@"SHT_NOTE"
	.sectionflags	@"SHF_NOTE_NV_CUINFO"
        /*0018*/ 	.short	0x0002
        /*001a*/ 	.short	0x005a
        /*001c*/ 	.short	0x0082
	.zero		2


//--------------------- .nv.info                  --------------------------
	.section	.nv.info,"",@"SHT_CUDA_INFO"
	.align	4


	//----- nvinfo : EIATTR_REGCOUNT
	.align		4
        /*0000*/ 	.byte	0x04, 0x2f
        /*0002*/ 	.short	(.L_12 - .L_11)
	.align		4
.L_11:
        /*0004*/ 	.word	index@(_ZN7cutlass13device_kernelINS_4gemm6kernel13GemmUniversalIN4cute5tupleIJiiiiEEENS1_10collective13CollectiveMmaINS1_37MainloopSm90TmaGmmaWarpSpecializedFP8ILi3ENS5_IJNS4_1CILi1EEENSA_ILi2EEESB_EEENS1_32KernelTmaWarpSpecializedPingpongEEENS5_IJNSA_ILi64EEENSA_ILi256EEENSA_ILi128EEEEEENS_12float_e5m2_tENS5_IJlSB_lEEESK_SL_NS4_8TiledMMAINS4_8MMA_AtomIJNS4_4SM904GMMA31MMA_64x256x32_F32E5M2E5M2_SS_TNILNSP_7ScaleInE1ELSR_1EEEEEENS4_6LayoutINS5_IJSB_SB_SB_EEENS5_IJNSA_ILi0EEESW_SW_EEEEENS5_IJNS4_10UnderscoreESZ_SZ_EEEEENS4_23SM90_TMA_LOAD_MULTICASTENS4_14ComposedLayoutINS4_7SwizzleILi3ELi4ELi3EEENS4_18smem_ptr_flag_bitsILi8EEENSU_INS5_IJNSA_ILi8EEESI_EEENS5_IJSI_SB_EEEEEEEvNS4_8identityENS4_13SM90_TMA_LOADES1C_vS1D_EENS_8epilogue10collective6detail29Sm90TmaWarpSpecializedAdapterINS1H_15DefaultEpilogueISK_SL_SL_NS1G_6thread17LinearCombinationISK_Li1EffLNS1L_9ScaleType4KindE0ELNS_15FloatRoundStyleE2ESK_EENS1_15EpilogueDefaultEEEEEvvEEEEvNT_6ParamsE)
        /*0008*/ 	.word	0x000000a8


	//----- nvinfo : EIATTR_FRAME_SIZE
	.align		4
.L_12:
        /*000c*/ 	.byte	0x04, 0x11
        /*000e*/ 	.short	(.L_14 - .L_13)
	.align		4
.L_13:
        /*0010*/ 	.word	index@(_ZN7cutlass13device_kernelINS_4gemm6kernel13GemmUniversalIN4cute5tupleIJiiiiEEENS1_10collective13CollectiveMmaINS1_37MainloopSm90TmaGmmaWarpSpecializedFP8ILi3ENS5_IJNS4_1CILi1EEENSA_ILi2EEESB_EEENS1_32KernelTmaWarpSpecializedPingpongEEENS5_IJNSA_ILi64EEENSA_ILi256EEENSA_ILi128EEEEEENS_12float_e5m2_tENS5_IJlSB_lEEESK_SL_NS4_8TiledMMAINS4_8MMA_AtomIJNS4_4SM904GMMA31MMA_64x256x32_F32E5M2E5M2_SS_TNILNSP_7ScaleInE1ELSR_1EEEEEENS4_6LayoutINS5_IJSB_SB_SB_EEENS5_IJNSA_ILi0EEESW_SW_EEEEENS5_IJNS4_10UnderscoreESZ_SZ_EEEEENS4_23SM90_TMA_LOAD_MULTICASTENS4_14ComposedLayoutINS4_7SwizzleILi3ELi4ELi3EEENS4_18smem_ptr_flag_bitsILi8EEENSU_INS5_IJNSA_ILi8EEESI_EEENS5_IJSI_SB_EEEEEEEvNS4_8identityENS4_13SM90_TMA_LOADES1C_vS1D_EENS_8epilogue10collective6detail29Sm90TmaWarpSpecializedAdapterINS1H_15DefaultEpilogueISK_SL_SL_NS1G_6thread17LinearCombinationISK_Li1EffLNS1L_9ScaleType4KindE0ELNS_15FloatRoundStyleE2ESK_EENS1_15EpilogueDefaultEEEEEvvEEEEvNT_6ParamsE)
        /*0014*/ 	.word	0x00000110


	//----- nvinfo : EIATTR_MIN_STACK_SIZE
	.align		4
.L_14:
        /*0018*/ 	.byte	0x04, 0x12
        /*001a*/ 	.short	(.L_16 - .L_15)
	.align		4
.L_15:
        /*001c*/ 	.word	index@(_ZN7cutlass13device_kernelINS_4gemm6kernel13GemmUniversalIN4cute5tupleIJiiiiEEENS1_10collective13CollectiveMmaINS1_37MainloopSm90TmaGmmaWarpSpecializedFP8ILi3ENS5_IJNS4_1CILi1EEENSA_ILi2EEESB_EEENS1_32KernelTmaWarpSpecializedPingpongEEENS5_IJNSA_ILi64EEENSA_ILi256EEENSA_ILi128EEEEEENS_12float_e5m2_tENS5_IJlSB_lEEESK_SL_NS4_8TiledMMAINS4_8MMA_AtomIJNS4_4SM904GMMA31MMA_64x256x32_F32E5M2E5M2_SS_TNILNSP_7ScaleInE1ELSR_1EEEEEENS4_6LayoutINS5_IJSB_SB_SB_EEENS5_IJNSA_ILi0EEESW_SW_EEEEENS5_IJNS4_10UnderscoreESZ_SZ_EEEEENS4_23SM90_TMA_LOAD_MULTICASTENS4_14ComposedLayoutINS4_7SwizzleILi3ELi4ELi3EEENS4_18smem_ptr_flag_bitsILi8EEENSU_INS5_IJNSA_ILi8EEESI_EEENS5_IJSI_SB_EEEEEEEvNS4_8identityENS4_13SM90_TMA_LOADES1C_vS1D_EENS_8epilogue10collective6detail29Sm90TmaWarpSpecializedAdapterINS1H_15DefaultEpilogueISK_SL_SL_NS1G_6thread17LinearCombinationISK_Li1EffLNS1L_9ScaleType4KindE0ELNS_15FloatRoundStyleE2ESK_EENS1_15EpilogueDefaultEEEEEvvEEEEvNT_6ParamsE)
        /*0020*/ 	.word	0x00000110
.L_16:


//--------------------- .nv.compat                --------------------------
	.section	.nv.compat,"",@"SHT_CUDA_COMPAT_INFO"
	.align	4
        /*0000*/ 	.byte	0x02, 0x09, 0x01, 0x00, 0x02, 0x02, 0x04, 0x00, 0x02, 0x05, 0x05, 0x00, 0x03, 0x07, 0x01, 0x01
        /*0010*/ 	.byte	0x02, 0x03, 0x01, 0x00, 0x02, 0x06, 0x01, 0x00, 0x04, 0x0b, 0x08, 0x00, 0x00, 0x00, 0x00, 0x00
        /*0020*/ 	.byte	0x00, 0x00, 0x00, 0x00


//--------------------- .nv.info._ZN7cutlass13device_kernelINS_4gemm6kernel13GemmUniversalIN4cute5tupleIJiiiiEEENS1_10collective13CollectiveMmaINS1_37MainloopSm90TmaGmmaWarpSpecializedFP8ILi3ENS5_IJNS4_1CILi1EEENSA_ILi2EEESB_EEENS1_32KernelTmaWarpSpecializedPingpongEEENS5_IJNSA_ILi64EEENSA_ILi256EEENSA_ILi128EEEEEENS_12float_e5m2_tENS5_IJlSB_lEEESK_SL_NS4_8TiledMMAINS4_8MMA_AtomIJNS4_4SM904GMMA31MMA_64x256x32_F32E5M2E5M2_SS_TNILNSP_7ScaleInE1ELSR_1EEEEEENS4_6LayoutINS5_IJSB_SB_SB_EEENS5_IJNSA_ILi0EEESW_SW_EEEEENS5_IJNS4_10UnderscoreESZ_SZ_EEEEENS4_23SM90_TMA_LOAD_MULTICASTENS4_14ComposedLayoutINS4_7SwizzleILi3ELi4ELi3EEENS4_18smem_ptr_flag_bitsILi8EEENSU_INS5_IJNSA_ILi8EEESI_EEENS5_IJSI_SB_EEEEEEEvNS4_8identityENS4_13SM90_TMA_LOADES1C_vS1D_EENS_8epilogue10collective6detail29Sm90TmaWarpSpecializedAdapterINS1H_15DefaultEpilogueISK_SL_SL_NS1G_6thread17LinearCombinationISK_Li1EffLNS1L_9ScaleType4KindE0ELNS_15FloatRoundStyleE2ESK_EENS1_15EpilogueDefaultEEEEEvvEEEEvNT_6ParamsE --------------------------
	.section	.nv.info._ZN7cutlass13device_kernelINS_4gemm6kernel13GemmUniversalIN4cute5tupleIJiiiiEEENS1_10collective13CollectiveMmaINS1_37MainloopSm90TmaGmmaWarpSpecializedFP8ILi3ENS5_IJNS4_1CILi1EEENSA_ILi2EEESB_EEENS1_32KernelTmaWarpSpecializedPingpongEEENS5_IJNSA_ILi64EEENSA_ILi256EEENSA_ILi128EEEEEENS_12float_e5m2_tENS5_IJlSB_lEEESK_SL_NS4_8TiledMMAINS4_8MMA_AtomIJNS4_4SM904GMMA31MMA_64x256x32_F32E5M2E5M2_SS_TNILNSP_7ScaleInE1ELSR_1EEEEEENS4_6LayoutINS5_IJSB_SB_SB_EEENS5_IJNSA_ILi0EEESW_SW_EEEEENS5_IJNS4_10UnderscoreESZ_SZ_EEEEENS4_23SM90_TMA_LOAD_MULTICASTENS4_14ComposedLayoutINS4_7SwizzleILi3ELi4ELi3EEENS4_18smem_ptr_flag_bitsILi8EEENSU_INS5_IJNSA_ILi8EEESI_EEENS5_IJSI_SB_EEEEEEEvNS4_8identityENS4_13SM90_TMA_LOADES1C_vS1D_EENS_8epilogue10collective6detail29Sm90TmaWarpSpecializedAdapterINS1H_15DefaultEpilogueISK_SL_SL_NS1G_6thread17LinearCombinationISK_Li1EffLNS1L_9ScaleType4KindE0ELNS_15FloatRoundStyleE2ESK_EENS1_15EpilogueDefaultEEEEEvvEEEEvNT_6ParamsE,"",@"SHT_CUDA_INFO"
	.sectionflags	@""
	.align	4


	//----- nvinfo : EIATTR_CUDA_API_VERSION
	.align		4
        /*0000*/ 	.byte	0x04, 0x37
        /*0002*/ 	.short	(.L_18 - .L_17)
.L_17:
        /*0004*/ 	.word	0x00000082


	//----- nvinfo : EIATTR_KPARAM_INFO
	.align		4
.L_18:
        /*0008*/ 	.byte	0x04, 0x17
        /*000a*/ 	.short	(.L_20 - .L_19)
.L_19:
        /*000c*/ 	.word	0x00000000
        /*0010*/ 	.short	0x0000
        /*0012*/ 	.short	0x0070
        /*0014*/ 	.byte	0x00, 0xf0, 0x01, 0x10


	//----- nvinfo : EIATTR_SPARSE_MMA_MASK
	.align		4
.L_20:
        /*0018*/ 	.byte	0x03, 0x50
        /*001a*/ 	.short	0x0000


	//----- nvinfo : EIATTR_MAXREG_COUNT
	.align		4
        /*001c*/ 	.byte	0x03, 0x1b
        /*001e*/ 	.short	0x00a8


	//----- nvinfo : EIATTR_NUM_BARRIERS
	.align		4
        /*0020*/ 	.byte	0x02, 0x4c
        /*0022*/ 	.byte	0x01
	.zero		1


	//----- nvinfo : EIATTR_ANNOTATIONS
	.align		4
        /*0024*/ 	.byte	0x04, 0x55
        /*0026*/ 	.short	(.L_22 - .L_21)


	//   ....[0]....
.L_21:
        /*0028*/ 	.word	0x00000001
        /*002c*/ 	.byte	0xa0, 0x06, 0x00, 0x00, 0x01, 0x00, 0x00, 0x00, 0xa0, 0x0d, 0x00, 0x00, 0x01, 0x00, 0x00, 0x00
        /* <DEDUP_REMOVED lines=206> */
        /*0d1c*/ 	.byte	0x60, 0x02, 0x01, 0x00, 0x01, 0x00, 0x00, 0x00, 0xb0, 0x02, 0x01, 0x00


	//----- nvinfo : EIATTR_MERCURY_ISA_VERSION
	.align		4
.L_22:
        /*0d28*/ 	.byte	0x03, 0x5f
        /*0d2a*/ 	.short	0x0101


	//----- nvinfo : EIATTR_INT_WARP_WIDE_INSTR_OFFSETS
	.align		4
        /*0d2c*/ 	.byte	0x04, 0x31
        /*0d2e*/ 	.short	(.L_24 - .L_23)


	//   ....[0]....
.L_23:
        /*0d30*/ 	.word	0x00000560


	//   ....[1]....
        /*0d34*/ 	.word	0x00000570


	//   ....[2]....
        /*0d38*/ 	.word	0x000005b0


	//   ....[3]....
        /*0d3c*/ 	.word	0x000005e0


	//   ....[4]....
        /*0d40*/ 	.word	0x000005f0


	//   ....[5]....
        /*0d44*/ 	.word	0x00000630


	//   ....[6]....
        /*0d48*/ 	.word	0x00000760


	//   ....[7]....
        /*0d4c*/ 	.word	0x00000790


	//   ....[8]....
        /*0d50*/ 	.word	0x000056c0


	//----- nvinfo : EIATTR_COOP_GROUP_MASK_REGIDS
	.align		4
.L_24:
        /*0d54*/ 	.byte	0x04, 0x29
        /*0d56*/ 	.short	(.L_26 - .L_25)


	//   ....[0]....
.L_25:
        /*0d58*/ 	.word	0xffffffff


	//   ....[1]....
        /*0d5c*/ 	.word	0xffffffff


	//   ....[2]....
        /*0d60*/ 	.word	0xffffffff


	//   ....[3]....
        /*0d64*/ 	.word	0xffffffff


	//   ....[4]....
        /*0d68*/ 	.word	0xffffffff


	//   ....[5]....
        /*0d6c*/ 	.word	0xffffffff


	//   ....[6]....
        /*0d70*/ 	.word	0xffffffff


	//----- nvinfo : EIATTR_COOP_GROUP_INSTR_OFFSETS
	.align		4
.L_26:
        /*0d74*/ 	.byte	0x04, 0x28
        /*0d76*/ 	.short	(.L_28 - .L_27)


	//   ....[0]....
.L_27:
        /*0d78*/ 	.word	0x00000070


	//   ....[1]....
        /*0d7c*/ 	.word	0x00000090


	//   ....[2]....
        /*0d80*/ 	.word	0x00000190


	//   ....[3]....
        /*0d84*/ 	.word	0x00000390


	//   ....[4]....
        /*0d88*/ 	.word	0x000003e0


	//   ....[5]....
        /*0d8c*/ 	.word	0x000004a0


	//   ....[6]....
        /*0d90*/ 	.word	0x000008f0


	//----- nvinfo : EIATTR_REG_RECONFIG
	.align		4
.L_28:
        /*0d94*/ 	.byte	0x01, 0x54
	.zero		2


	//----- nvinfo : EIATTR_MBARRIER_INSTR_OFFSETS
	.align		4
        /*0d98*/ 	.byte	0x04, 0x39
        /*0d9a*/ 	.short	(.L_30 - .L_29)


	//   ....[0]....
.L_29:
        /*0d9c*/ 	.word	0x00000310
        /*0da0*/ 	.word	0x000000ff
        /*0da4*/ 	.word	0x00000000
        /*0da8*/ 	.short	0x0100
        /*0daa*/ 	.byte	0x07
	.zero		1


	//   ....[1]....
        /*0dac*/ 	.word	0x00000320
        /*0db0*/ 	.word	0x000000ff
        /*0db4*/ 	.word	0x00000018
        /*0db8*/ 	.short	0x0100
        /*0dba*/ 	.byte	0x07
	.zero		1


	//   ....[2]....
        /*0dbc*/ 	.word	0x00000330
        /*0dc0*/ 	.word	0x000000ff
        /*0dc4*/ 	.word	0x00000008
        /*0dc8*/ 	.short	0x0100
        /*0dca*/ 	.byte	0x07
	.zero		1


	//   ....[3]....
        /*0dcc*/ 	.word	0x00000340
        /*0dd0*/ 	.word	0x000000ff
        /*0dd4*/ 	.word	0x00000020
        /*0dd8*/ 	.short	0x0100
        /*0dda*/ 	.byte	0x07
	.zero		1


	//   ....[4]....
        /*0ddc*/ 	.word	0x00000350
        /*0de0*/ 	.word	0x000000ff
        /*0de4*/ 	.word	0x00000010
        /*0de8*/ 	.short	0x0100
        /*0dea*/ 	.byte	0x07
	.zero		1


	//   ....[5]....
        /*0dec*/ 	.word	0x00000360
        /*0df0*/ 	.word	0x000000ff
        /*0df4*/ 	.word	0x00000028
        /*0df8*/ 	.short	0x0100
        /*0dfa*/ 	.byte	0x07
	.zero		1


	//   ....[6]....
        /*0dfc*/ 	.word	0x000007d0
        /*0e00*/ 	.word	0x000000ff
        /*0e04*/ 	.word	0x00000060
        /*0e08*/ 	.short	0x0100
        /*0e0a*/ 	.byte	0x07
	.zero		1


	//   ....[7]....
        /*0e0c*/ 	.word	0x00000830
        /*0e10*/ 	.word	0x000000ff
        /*0e14*/ 	.word	0x00000068
        /*0e18*/ 	.short	0x0100
        /*0e1a*/ 	.byte	0x07
	.zero		1


	//   ....[8]....
        /*0e1c*/ 	.word	0x00000870
        /*0e20*/ 	.word	0x000000ff
        /*0e24*/ 	.word	0x00000040
        /*0e28*/ 	.short	0x0100
        /*0e2a*/ 	.byte	0x0a
	.zero		1


	//   ....[9]....
        /*0e2c*/ 	.word	0x00000880
        /*0e30*/ 	.word	0x000000ff
        /*0e34*/ 	.word	0x00000048
        /*0e38*/ 	.short	0x0100
        /*0e3a*/ 	.byte	0x0a
	.zero		1


	//   ....[10]....
        /*0e3c*/ 	.word	0x00000890
        /*0e40*/ 	.word	0x000000ff
        /*0e44*/ 	.word	0x00000050
        /*0e48*/ 	.short	0x0100
        /*0e4a*/ 	.byte	0x0a
	.zero		1


	//   ....[11]....
        /*0e4c*/ 	.word	0x000008a0
        /*0e50*/ 	.word	0x000000ff
        /*0e54*/ 	.word	0x00000058
        /*0e58*/ 	.short	0x0100
        /*0e5a*/ 	.byte	0x0a
	.zero		1


	//   ....[12]....
        /*0e5c*/ 	.word	0x00001770
        /*0e60*/ 	.word	0x000000ff
        /*0e64*/ 	.word	0xfffffff8
        /*0e68*/ 	.short	0x010a
        /*0e6a*/ 	.byte	0x12
	.zero		1


	//   ....[13]....
        /*0e6c*/ 	.word	0x00002140
        /*0e70*/ 	.word	0x000000ff
        /*0e74*/ 	.word	0x00000000
        /*0e78*/ 	.short	0x010a
        /*0e7a*/ 	.byte	0x06
	.zero		1


	//   ....[14]....
        /*0e7c*/ 	.word	0x00002180
        /*0e80*/ 	.word	0x000000ff
        /*0e84*/ 	.word	0x00000000
        /*0e88*/ 	.short	0x010a
        /*0e8a*/ 	.byte	0x06
	.zero		1


	//   ....[15]....
        /*0e8c*/ 	.word	0x00003420
        /*0e90*/ 	.word	0x000000ff
        /*0e94*/ 	.word	0x00000000
        /*0e98*/ 	.short	0x010a
        /*0e9a*/ 	.byte	0x09
	.zero		1


	//   ....[16]....
        /*0e9c*/ 	.word	0x00003460
        /*0ea0*/ 	.word	0x000000ff
        /*0ea4*/ 	.word	0x00000000
        /*0ea8*/ 	.short	0x010a
        /*0eaa*/ 	.byte	0x09
	.zero		1


	//   ....[17]....
        /*0eac*/ 	.word	0x000045a0
        /*0eb0*/ 	.word	0x000000e5
        /*0eb4*/ 	.word	0x00000000
        /*0eb8*/ 	.short	0x0101
        /*0eba*/ 	.byte	0x3f
	.zero		1


	//   ....[18]....
        /*0ebc*/ 	.word	0x00005610
        /*0ec0*/ 	.word	0x000000e5
        /*0ec4*/ 	.word	0x00000000
        /*0ec8*/ 	.short	0x0101
        /*0eca*/ 	.byte	0x1c
	.zero		1


	//   ....[19]....
        /*0ecc*/ 	.word	0x00005780
        /*0ed0*/ 	.word	0x00000018
        /*0ed4*/ 	.word	0x00000000
        /*0ed8*/ 	.short	0x0101
        /*0eda*/ 	.byte	0x3f
	.zero		1


	//   ....[20]....
        /*0edc*/ 	.word	0x00005840
        /*0ee0*/ 	.word	0x000000ff
        /*0ee4*/ 	.word	0x00000008
        /*0ee8*/ 	.short	0x010a
        /*0eea*/ 	.byte	0x12
	.zero		1


	//   ....[21]....
        /*0eec*/ 	.word	0x0000ea10
        /*0ef0*/ 	.word	0x00000003
        /*0ef4*/ 	.word	0x00000000
        /*0ef8*/ 	.short	0x0101
        /*0efa*/ 	.byte	0x1c
	.zero		1


	//   ....[22]....
        /*0efc*/ 	.word	0x0000f450
        /*0f00*/ 	.word	0x0000000b
        /*0f04*/ 	.word	0x00000018
        /*0f08*/ 	.short	0x010a
        /*0f0a*/ 	.byte	0x3f
	.zero		1


	//   ....[23]....
        /*0f0c*/ 	.word	0x0000f820
        /*0f10*/ 	.word	0x00000005
        /*0f14*/ 	.word	0x00000068
        /*0f18*/ 	.short	0x0101
        /*0f1a*/ 	.byte	0x3f
	.zero		1


	//   ....[24]....
        /*0f1c*/ 	.word	0x00010030
        /*0f20*/ 	.word	0x00000007
        /*0f24*/ 	.word	0x00000000
        /*0f28*/ 	.short	0x010a
        /*0f2a*/ 	.byte	0x3f
	.zero		1


	//   ....[25]....
        /*0f2c*/ 	.word	0x000100b0
        /*0f30*/ 	.word	0x00000006
        /*0f34*/ 	.word	0x00000000
        /*0f38*/ 	.short	0x010a
        /*0f3a*/ 	.byte	0x3f
	.zero		1


	//   ....[26]....
        /*0f3c*/ 	.word	0x00010140
        /*0f40*/ 	.word	0x00000003
        /*0f44*/ 	.word	0x00000000
        /*0f48*/ 	.short	0x010a
        /*0f4a*/ 	.byte	0x3f
	.zero		1


	//   ....[27]....
        /*0f4c*/ 	.word	0x000101b0
        /*0f50*/ 	.word	0x00000003
        /*0f54*/ 	.word	0xfffffff8
        /*0f58*/ 	.short	0x010a
        /*0f5a*/ 	.byte	0x3f
	.zero		1


	//   ....[28]....
        /*0f5c*/ 	.word	0x00010210
        /*0f60*/ 	.word	0x00000003
        /*0f64*/ 	.word	0x00000000
        /*0f68*/ 	.short	0x010a
        /*0f6a*/ 	.byte	0x3f
	.zero		1


	//   ....[29]....
        /*0f6c*/ 	.word	0x00010280
        /*0f70*/ 	.word	0x00000000
        /*0f74*/ 	.word	0x00000000
        /*0f78*/ 	.short	0x010a
        /*0f7a*/ 	.byte	0x3f
	.zero		1


	//   ....[30]....
        /*0f7c*/ 	.word	0x000102f0
        /*0f80*/ 	.word	0x00000019
        /*0f84*/ 	.word	0x00000008
        /*0f88*/ 	.short	0x010a
        /*0f8a*/ 	.byte	0x3f
	.zero		1


	//   ....[31]....
        /*0f8c*/ 	.word	0x000103c0
        /*0f90*/ 	.word	0x0000000b
        /*0f94*/ 	.word	0x00000018
        /*0f98*/ 	.short	0x010a
        /*0f9a*/ 	.byte	0x3f
	.zero		1


	//   ....[32]....
        /*0f9c*/ 	.word	0x000104a0
        /*0fa0*/ 	.word	0x00000007
        /*0fa4*/ 	.word	0x00000000
        /*0fa8*/ 	.short	0x010a
        /*0faa*/ 	.byte	0x3f
	.zero		1


	//   ....[33]....
        /*0fac*/ 	.word	0x000104f0
        /*0fb0*/ 	.word	0x00000006
        /*0fb4*/ 	.word	0x00000000
        /*0fb8*/ 	.short	0x010a
        /*0fba*/ 	.byte	0x3f
	.zero		1


	//----- nvinfo : EIATTR_NUM_MBARRIERS
	.align		4
.L_30:
        /*0fbc*/ 	.byte	0x03, 0x38
        /*0fbe*/ 	.short	0x000c


	//----- nvinfo : EIATTR_EXIT_INSTR_OFFSETS
	.align		4
        /*0fc0*/ 	.byte	0x04, 0x1c
        /*0fc2*/ 	.short	(.L_32 - .L_31)


	//   ....[0]....
.L_31:
        /*0fc4*/ 	.word	0x00001480


	//   ....[1]....
        /*0fc8*/ 	.word	0x000014e0


	//   ....[2]....
        /*0fcc*/ 	.word	0x0000f120


	//   ....[3]....
        /*0fd0*/ 	.word	0x0000f150


	//   ....[4]....
        /*0fd4*/ 	.word	0x00010190


	//----- nvinfo : EIATTR_MAX_THREADS
	.align		4
.L_32:
        /*0fd8*/ 	.byte	0x04, 0x05
        /*0fda*/ 	.short	(.L_34 - .L_33)
.L_33:
        /*0fdc*/ 	.word	0x00000180
        /*0fe0*/ 	.word	0x00000001
        /*0fe4*/ 	.word	0x00000001


	//----- nvinfo : EIATTR_CRS_STACK_SIZE
	.align		4
.L_34:
        /*0fe8*/ 	.byte	0x04, 0x1e
        /*0fea*/ 	.short	(.L_36 - .L_35)
.L_35:
        /*0fec*/ 	.word	0x00000000


	//----- nvinfo : EIATTR_CBANK_PARAM_SIZE
	.align		4
.L_36:
        /*0ff0*/ 	.byte	0x03, 0x19
        /*0ff2*/ 	.short	0x0470


	//----- nvinfo : EIATTR_PARAM_CBANK
	.align		4
        /*0ff4*/ 	.byte	0x04, 0x0a
        /*0ff6*/ 	.short	(.L_38 - .L_37)
	.align		4
.L_37:
        /*0ff8*/ 	.word	index@(.nv.constant0._ZN7cutlass13device_kernelINS_4gemm6kernel13GemmUniversalIN4cute5tupleIJiiiiEEENS1_10collective13CollectiveMmaINS1_37MainloopSm90TmaGmmaWarpSpecializedFP8ILi3ENS5_IJNS4_1CILi1EEENSA_ILi2EEESB_EEENS1_32KernelTmaWarpSpecializedPingpongEEENS5_IJNSA_ILi64EEENSA_ILi256EEENSA_ILi128EEEEEENS_12float_e5m2_tENS5_IJlSB_lEEESK_SL_NS4_8TiledMMAINS4_8MMA_AtomIJNS4_4SM904GMMA31MMA_64x256x32_F32E5M2E5M2_SS_TNILNSP_7ScaleInE1ELSR_1EEEEEENS4_6LayoutINS5_IJSB_SB_SB_EEENS5_IJNSA_ILi0EEESW_SW_EEEEENS5_IJNS4_10UnderscoreESZ_SZ_EEEEENS4_23SM90_TMA_LOAD_MULTICASTENS4_14ComposedLayoutINS4_7SwizzleILi3ELi4ELi3EEENS4_18smem_ptr_flag_bitsILi8EEENSU_INS5_IJNSA_ILi8EEESI_EEENS5_IJSI_SB_EEEEEEEvNS4_8identityENS4_13SM90_TMA_LOADES1C_vS1D_EENS_8epilogue10collective6detail29Sm90TmaWarpSpecializedAdapterINS1H_15DefaultEpilogueISK_SL_SL_NS1G_6thread17LinearCombinationISK_Li1EffLNS1L_9ScaleType4KindE0ELNS_15FloatRoundStyleE2ESK_EENS1_15EpilogueDefaultEEEEEvvEEEEvNT_6ParamsE)
        /*0ffc*/ 	.short	0x0210
        /*0ffe*/ 	.short	0x0470


	//----- nvinfo : EIATTR_SW_WAR
	.align		4
.L_38:
        /*1000*/ 	.byte	0x04, 0x36
        /*1002*/ 	.short	(.L_40 - .L_39)
.L_39:
        /*1004*/ 	.word	0x00000008
.L_40:


//--------------------- .nv.callgraph             --------------------------
	.section	.nv.callgraph,"",@"SHT_CUDA_CALLGRAPH"
	.align	4
	.sectionentsize	8
	.align		4
        /*0000*/ 	.word	0x00000000
	.align		4
        /*0004*/ 	.word	0xffffffff
	.align		4
        /*0008*/ 	.word	0x00000000
	.align		4
        /*000c*/ 	.word	0xfffffffe
	.align		4
        /*0010*/ 	.word	0x00000000
	.align		4
        /*0014*/ 	.word	0xfffffffd
	.align		4
        /*0018*/ 	.word	0x00000000
	.align		4
        /*001c*/ 	.word	0xfffffffc


//--------------------- .nv.constant4             --------------------------
	.section	.nv.constant4,"a",@progbits
	.align	8
	.align		8
.nv.constant4:
        /*0000*/ 	.dword	_ZN39_INTERNAL_cbfb3282_4_k_cu_0d54ef76_42944cuda3std3__45__cpo5beginE
	.align		8
        /*0008*/ 	.dword	_ZN39_INTERNAL_cbfb3282_4_k_cu_0d54ef76_42944cuda3std3__45__cpo3endE
	.align		8
        /*0010*/ 	.dword	_ZN39_INTERNAL_cbfb3282_4_k_cu_0d54ef76_42944cuda3std3__45__cpo6cbeginE
	.align		8
        /*0018*/ 	.dword	_ZN39_INTERNAL_cbfb3282_4_k_cu_0d54ef76_42944cuda3std3__45__cpo4cendE
	.align		8
        /*0020*/ 	.dword	_ZN39_INTERNAL_cbfb3282_4_k_cu_0d54ef76_42944cuda3std3__441_GLOBAL__N__cbfb3282_4_k_cu_0d54ef76_42946ignoreE
	.align		8
        /*0028*/ 	.dword	_ZN39_INTERNAL_cbfb3282_4_k_cu_0d54ef76_42944cuda3std3__419piecewise_constructE
	.align		8
        /*0030*/ 	.dword	_ZN39_INTERNAL_cbfb3282_4_k_cu_0d54ef76_42944cuda3std3__48in_placeE
	.align		8
        /*0038*/ 	.dword	_ZN39_INTERNAL_cbfb3282_4_k_cu_0d54ef76_42944cuda3std6ranges3__45__cpo4swapE
	.align		8
        /*0040*/ 	.dword	_ZN39_INTERNAL_cbfb3282_4_k_cu_0d54ef76_42944cuda3std6ranges3__45__cpo9iter_moveE
	.align		8
        /*0048*/ 	.dword	_ZN39_INTERNAL_cbfb3282_4_k_cu_0d54ef76_42944cute7productE
	.align		8
        /*0050*/ 	.dword	_ZN39_INTERNAL_cbfb3282_4_k_cu_0d54ef76_42944cute1_E


//--------------------- .text._ZN7cutlass13device_kernelINS_4gemm6kernel13GemmUniversalIN4cute5tupleIJiiiiEEENS1_10collective13CollectiveMmaINS1_37MainloopSm90TmaGmmaWarpSpecializedFP8ILi3ENS5_IJNS4_1CILi1EEENSA_ILi2EEESB_EEENS1_32KernelTmaWarpSpecializedPingpongEEENS5_IJNSA_ILi64EEENSA_ILi256EEENSA_ILi128EEEEEENS_12float_e5m2_tENS5_IJlSB_lEEESK_SL_NS4_8TiledMMAINS4_8MMA_AtomIJNS4_4SM904GMMA31MMA_64x256x32_F32E5M2E5M2_SS_TNILNSP_7ScaleInE1ELSR_1EEEEEENS4_6LayoutINS5_IJSB_SB_SB_EEENS5_IJNSA_ILi0EEESW_SW_EEEEENS5_IJNS4_10UnderscoreESZ_SZ_EEEEENS4_23SM90_TMA_LOAD_MULTICASTENS4_14ComposedLayoutINS4_7SwizzleILi3ELi4ELi3EEENS4_18smem_ptr_flag_bitsILi8EEENSU_INS5_IJNSA_ILi8EEESI_EEENS5_IJSI_SB_EEEEEEEvNS4_8identityENS4_13SM90_TMA_LOADES1C_vS1D_EENS_8epilogue10collective6detail29Sm90TmaWarpSpecializedAdapterINS1H_15DefaultEpilogueISK_SL_SL_NS1G_6thread17LinearCombinationISK_Li1EffLNS1L_9ScaleType4KindE0ELNS_15FloatRoundStyleE2ESK_EENS1_15EpilogueDefaultEEEEEvvEEEEvNT_6ParamsE --------------------------
	.section	.text._ZN7cutlass13device_kernelINS_4gemm6kernel13GemmUniversalIN4cute5tupleIJiiiiEEENS1_10collective13CollectiveMmaINS1_37MainloopSm90TmaGmmaWarpSpecializedFP8ILi3ENS5_IJNS4_1CILi1EEENSA_ILi2EEESB_EEENS1_32KernelTmaWarpSpecializedPingpongEEENS5_IJNSA_ILi64EEENSA_ILi256EEENSA_ILi128EEEEEENS_12float_e5m2_tENS5_IJlSB_lEEESK_SL_NS4_8TiledMMAINS4_8MMA_AtomIJNS4_4SM904GMMA31MMA_64x256x32_F32E5M2E5M2_SS_TNILNSP_7ScaleInE1ELSR_1EEEEEENS4_6LayoutINS5_IJSB_SB_SB_EEENS5_IJNSA_ILi0EEESW_SW_EEEEENS5_IJNS4_10UnderscoreESZ_SZ_EEEEENS4_23SM90_TMA_LOAD_MULTICASTENS4_14ComposedLayoutINS4_7SwizzleILi3ELi4ELi3EEENS4_18smem_ptr_flag_bitsILi8EEENSU_INS5_IJNSA_ILi8EEESI_EEENS5_IJSI_SB_EEEEEEEvNS4_8identityENS4_13SM90_TMA_LOADES1C_vS1D_EENS_8epilogue10collective6detail29Sm90TmaWarpSpecializedAdapterINS1H_15DefaultEpilogueISK_SL_SL_NS1G_6thread17LinearCombinationISK_Li1EffLNS1L_9ScaleType4KindE0ELNS_15FloatRoundStyleE2ESK_EENS1_15EpilogueDefaultEEEEEvvEEEEvNT_6ParamsE,"ax",@progbits
	.align	128
.text._ZN7cutlass13device_kernelINS_4gemm6kernel13GemmUniversalIN4cute5tupleIJiiiiEEENS1_10collective13CollectiveMmaINS1_37MainloopSm90TmaGmmaWarpSpecializedFP8ILi3ENS5_IJNS4_1CILi1EEENSA_ILi2EEESB_EEENS1_32KernelTmaWarpSpecializedPingpongEEENS5_IJNSA_ILi64EEENSA_ILi256EEENSA_ILi128EEEEEENS_12float_e5m2_tENS5_IJlSB_lEEESK_SL_NS4_8TiledMMAINS4_8MMA_AtomIJNS4_4SM904GMMA31MMA_64x256x32_F32E5M2E5M2_SS_TNILNSP_7ScaleInE1ELSR_1EEEEEENS4_6LayoutINS5_IJSB_SB_SB_EEENS5_IJNSA_ILi0EEESW_SW_EEEEENS5_IJNS4_10UnderscoreESZ_SZ_EEEEENS4_23SM90_TMA_LOAD_MULTICASTENS4_14ComposedLayoutINS4_7SwizzleILi3ELi4ELi3EEENS4_18smem_ptr_flag_bitsILi8EEENSU_INS5_IJNSA_ILi8EEESI_EEENS5_IJSI_SB_EEEEEEEvNS4_8identityENS4_13SM90_TMA_LOADES1C_vS1D_EENS_8epilogue10collective6detail29Sm90TmaWarpSpecializedAdapterINS1H_15DefaultEpilogueISK_SL_SL_NS1G_6thread17LinearCombinationISK_Li1EffLNS1L_9ScaleType4KindE0ELNS_15FloatRoundStyleE2ESK_EENS1_15EpilogueDefaultEEEEEvvEEEEvNT_6ParamsE:
        .type           _ZN7cutlass13device_kernelINS_4gemm6kernel13GemmUniversalIN4cute5tupleIJiiiiEEENS1_10collective13CollectiveMmaINS1_37MainloopSm90TmaGmmaWarpSpecializedFP8ILi3ENS5_IJNS4_1CILi1EEENSA_ILi2EEESB_EEENS1_32KernelTmaWarpSpecializedPingpongEEENS5_IJNSA_ILi64EEENSA_ILi256EEENSA_ILi128EEEEEENS_12float_e5m2_tENS5_IJlSB_lEEESK_SL_NS4_8TiledMMAINS4_8MMA_AtomIJNS4_4SM904GMMA31MMA_64x256x32_F32E5M2E5M2_SS_TNILNSP_7ScaleInE1ELSR_1EEEEEENS4_6LayoutINS5_IJSB_SB_SB_EEENS5_IJNSA_ILi0EEESW_SW_EEEEENS5_IJNS4_10UnderscoreESZ_SZ_EEEEENS4_23SM90_TMA_LOAD_MULTICASTENS4_14ComposedLayoutINS4_7SwizzleILi3ELi4ELi3EEENS4_18smem_ptr_flag_bitsILi8EEENSU_INS5_IJNSA_ILi8EEESI_EEENS5_IJSI_SB_EEEEEEEvNS4_8identityENS4_13SM90_TMA_LOADES1C_vS1D_EENS_8epilogue10collective6detail29Sm90TmaWarpSpecializedAdapterINS1H_15DefaultEpilogueISK_SL_SL_NS1G_6thread17LinearCombinationISK_Li1EffLNS1L_9ScaleType4KindE0ELNS_15FloatRoundStyleE2ESK_EENS1_15EpilogueDefaultEEEEEvvEEEEvNT_6ParamsE,@function
        .size           _ZN7cutlass13device_kernelINS_4gemm6kernel13GemmUniversalIN4cute5tupleIJiiiiEEENS1_10collective13CollectiveMmaINS1_37MainloopSm90TmaGmmaWarpSpecializedFP8ILi3ENS5_IJNS4_1CILi1EEENSA_ILi2EEESB_EEENS1_32KernelTmaWarpSpecializedPingpongEEENS5_IJNSA_ILi64EEENSA_ILi256EEENSA_ILi128EEEEEENS_12float_e5m2_tENS5_IJlSB_lEEESK_SL_NS4_8TiledMMAINS4_8MMA_AtomIJNS4_4SM904GMMA31MMA_64x256x32_F32E5M2E5M2_SS_TNILNSP_7ScaleInE1ELSR_1EEEEEENS4_6LayoutINS5_IJSB_SB_SB_EEENS5_IJNSA_ILi0EEESW_SW_EEEEENS5_IJNS4_10UnderscoreESZ_SZ_EEEEENS4_23SM90_TMA_LOAD_MULTICASTENS4_14ComposedLayoutINS4_7SwizzleILi3ELi4ELi3EEENS4_18smem_ptr_flag_bitsILi8EEENSU_INS5_IJNSA_ILi8EEESI_EEENS5_IJSI_SB_EEEEEEEvNS4_8identityENS4_13SM90_TMA_LOADES1C_vS1D_EENS_8epilogue10collective6detail29Sm90TmaWarpSpecializedAdapterINS1H_15DefaultEpilogueISK_SL_SL_NS1G_6thread17LinearCombinationISK_Li1EffLNS1L_9ScaleType4KindE0ELNS_15FloatRoundStyleE2ESK_EENS1_15EpilogueDefaultEEEEEvvEEEEvNT_6ParamsE,(.L_x_334 - _ZN7cutlass13device_kernelINS_4gemm6kernel13GemmUniversalIN4cute5tupleIJiiiiEEENS1_10collective13CollectiveMmaINS1_37MainloopSm90TmaGmmaWarpSpecializedFP8ILi3ENS5_IJNS4_1CILi1EEENSA_ILi2EEESB_EEENS1_32KernelTmaWarpSpecializedPingpongEEENS5_IJNSA_ILi64EEENSA_ILi256EEENSA_ILi128EEEEEENS_12float_e5m2_tENS5_IJlSB_lEEESK_SL_NS4_8TiledMMAINS4_8MMA_AtomIJNS4_4SM904GMMA31MMA_64x256x32_F32E5M2E5M2_SS_TNILNSP_7ScaleInE1ELSR_1EEEEEENS4_6LayoutINS5_IJSB_SB_SB_EEENS5_IJNSA_ILi0EEESW_SW_EEEEENS5_IJNS4_10UnderscoreESZ_SZ_EEEEENS4_23SM90_TMA_LOAD_MULTICASTENS4_14ComposedLayoutINS4_7SwizzleILi3ELi4ELi3EEENS4_18smem_ptr_flag_bitsILi8EEENSU_INS5_IJNSA_ILi8EEESI_EEENS5_IJSI_SB_EEEEEEEvNS4_8identityENS4_13SM90_TMA_LOADES1C_vS1D_EENS_8epilogue10collective6detail29Sm90TmaWarpSpecializedAdapterINS1H_15DefaultEpilogueISK_SL_SL_NS1G_6thread17LinearCombinationISK_Li1EffLNS1L_9ScaleType4KindE0ELNS_15FloatRoundStyleE2ESK_EENS1_15EpilogueDefaultEEEEEvvEEEEvNT_6ParamsE)
        .other          _ZN7cutlass13device_kernelINS_4gemm6kernel13GemmUniversalIN4cute5tupleIJiiiiEEENS1_10collective13CollectiveMmaINS1_37MainloopSm90TmaGmmaWarpSpecializedFP8ILi3ENS5_IJNS4_1CILi1EEENSA_ILi2EEESB_EEENS1_32KernelTmaWarpSpecializedPingpongEEENS5_IJNSA_ILi64EEENSA_ILi256EEENSA_ILi128EEEEEENS_12float_e5m2_tENS5_IJlSB_lEEESK_SL_NS4_8TiledMMAINS4_8MMA_AtomIJNS4_4SM904GMMA31MMA_64x256x32_F32E5M2E5M2_SS_TNILNSP_7ScaleInE1ELSR_1EEEEEENS4_6LayoutINS5_IJSB_SB_SB_EEENS5_IJNSA_ILi0EEESW_SW_EEEEENS5_IJNS4_10UnderscoreESZ_SZ_EEEEENS4_23SM90_TMA_LOAD_MULTICASTENS4_14ComposedLayoutINS4_7SwizzleILi3ELi4ELi3EEENS4_18smem_ptr_flag_bitsILi8EEENSU_INS5_IJNSA_ILi8EEESI_EEENS5_IJSI_SB_EEEEEEEvNS4_8identityENS4_13SM90_TMA_LOADES1C_vS1D_EENS_8epilogue10collective6detail29Sm90TmaWarpSpecializedAdapterINS1H_15DefaultEpilogueISK_SL_SL_NS1G_6thread17LinearCombinationISK_Li1EffLNS1L_9ScaleType4KindE0ELNS_15FloatRoundStyleE2ESK_EENS1_15EpilogueDefaultEEEEEvvEEEEvNT_6ParamsE,@"STO_CUDA_ENTRY STV_DEFAULT"
_ZN7cutlass13device_kernelINS_4gemm6kernel13GemmUniversalIN4cute5tupleIJiiiiEEENS1_10collective13CollectiveMmaINS1_37MainloopSm90TmaGmmaWarpSpecializedFP8ILi3ENS5_IJNS4_1CILi1EEENSA_ILi2EEESB_EEENS1_32KernelTmaWarpSpecializedPingpongEEENS5_IJNSA_ILi64EEENSA_ILi256EEENSA_ILi128EEEEEENS_12float_e5m2_tENS5_IJlSB_lEEESK_SL_NS4_8TiledMMAINS4_8MMA_AtomIJNS4_4SM904GMMA31MMA_64x256x32_F32E5M2E5M2_SS_TNILNSP_7ScaleInE1ELSR_1EEEEEENS4_6LayoutINS5_IJSB_SB_SB_EEENS5_IJNSA_ILi0EEESW_SW_EEEEENS5_IJNS4_10UnderscoreESZ_SZ_EEEEENS4_23SM90_TMA_LOAD_MULTICASTENS4_14ComposedLayoutINS4_7SwizzleILi3ELi4ELi3EEENS4_18smem_ptr_flag_bitsILi8EEENSU_INS5_IJNSA_ILi8EEESI_EEENS5_IJSI_SB_EEEEEEEvNS4_8identityENS4_13SM90_TMA_LOADES1C_vS1D_EENS_8epilogue10collective6detail29Sm90TmaWarpSpecializedAdapterINS1H_15DefaultEpilogueISK_SL_SL_NS1G_6thread17LinearCombinationISK_Li1EffLNS1L_9ScaleType4KindE0ELNS_15FloatRoundStyleE2ESK_EENS1_15EpilogueDefaultEEEEEvvEEEEvNT_6ParamsE:
[----:B------:R-:W0:Y:S02]  /*0000*/  LDC R1, c[0x0][0x28] ;  /* 0x00000a00ff017b82 */ /* 0x000e240000000800 */
[----:B0-----:R-:W-:Y:S01]  /*0010*/  VIADD R1, R1, 0xfffffef0 ;  /* 0xfffffef001017836 */ /* 0x001fe20000000000 */
[----:B------:R-:W0:Y:S01]  /*0020*/  S2R R3, SR_TID.X ;  /* 0x0000000000037919 */ /* 0x000e220000002100 */
[----:B------:R-:W-:Y:S01]  /*0030*/  ELECT P0, URZ, PT ;  /* 0x00000000003f782f */ /* 0x000fe20003800000 */
[----:B------:R-:W-:Y:S01]  /*0040*/  BSSY B0, `(.L_x_0) ;  /* 0x0000014000007945 */ /* 0x000fe20003800000 */
[--C-:B0-----:R-:W-:Y:S02]  /*0050*/  SHF.R.U32.HI R0, RZ, 0x5, R3.reuse ;  /* 0x00000005ff007819 */ /* 0x101fe40000011603 */
[----:B------:R-:W-:-:S03]  /*0060*/  SHF.R.U32.HI R5, RZ, 0x7, R3 ;  /* 0x00000007ff057819 */ /* 0x000fc60000011603 */
[----:B------:R-:W0:Y:S02]  /*0070*/  SHFL.IDX PT, R2, R0, RZ, 0x1f ;  /* 0x00001fff00027589 */ /* 0x000e2400000e0000 */
[----:B0-----:R-:W-:Y:S02]  /*0080*/  R2UR UR6, R2 ;  /* 0x00000000020672ca */ /* 0x001fe400000e0000 */
[----:B------:R0:W1:Y:S11]  /*0090*/  SHFL.IDX PT, R2, R5, RZ, 0x1f ;  /* 0x00001fff05027589 */ /* 0x00007600000e0000 */
[----:B------:R-:W-:-:S02]  /*00a0*/  USHF.R.S32.HI UR4, URZ, 0x1f, UR6 ;  /* 0x0000001f3f047899 */ /* 0x000fc40008011406 */
[----:B------:R-:W-:Y:S02]  /*00b0*/  ISETP.NE.OR P0, PT, RZ, UR6, !P0 ;  /* 0x00000006ff007c0c */ /* 0x000fe4000c705670 */
[----:B------:R-:W-:-:S04]  /*00c0*/  ULEA.HI UR4, UR4, UR6, URZ, 0x2 ;  /* 0x0000000604047291 */ /* 0x000fc8000f8f103f */
[----:B------:R-:W-:-:S04]  /*00d0*/  ULOP3.LUT UR4, UR4, 0xfffffffc, URZ, 0xc0, !UPT ;  /* 0xfffffffc04047892 */ /* 0x000fc8000f8ec03f */
[----:B------:R-:W-:-:S03]  /*00e0*/  UIADD3 UR6, UR6, -UR4, URZ ;  /* 0x8000000406067290 */ /* 0x000fc6000fffe03f */
[----:B01----:R-:W-:Y:S09]  /*00f0*/  @P0 BRA `(.L_x_1) ;  /* 0x0000000000200947 */ /* 0x003ff20003800000 */
[----:B------:R-:W-:Y:S02]  /*0100*/  ULDC.64 UR4, c[0x0][0x198] ;  /* 0x0000660000047ab9 */ /* 0x000fe40000000a00 */
[----:B------:R-:W-:Y:S02]  /*0110*/  UIADD3 UR8, UP0, UR4, 0xf0, URZ ;  /* 0x000000f004087890 */ /* 0x000fe4000ff1e03f */
[----:B------:R-:W-:Y:S02]  /*0120*/  UIADD3 UR4, UP1, UR4, 0x1f0, URZ ;  /* 0x000001f004047890 */ /* 0x000fe4000ff3e03f */
[----:B------:R-:W-:Y:S02]  /*0130*/  UIADD3.X UR9, URZ, UR5, URZ, UP0, !UPT ;  /* 0x000000053f097290 */ /* 0x000fe400087fe43f */
[----:B------:R-:W-:-:S07]  /*0140*/  UIADD3.X UR5, URZ, UR5, URZ, UP1, !UPT ;  /* 0x000000053f057290 */ /* 0x000fce0008ffe43f */
[----:B------:R0:W-:Y:S02]  /*0150*/  UTMACCTL.PF [UR8] ;  /* 0x00000000080079b9 */ /* 0x0001e40008040000 */
[----:B------:R0:W-:Y:S02]  /*0160*/  UTMACCTL.PF [UR4] ;  /* 0x00000000040079b9 */ /* 0x0001e40008040000 */
[----:B0-----:R-:W-:Y:S01]  /*0170*/  NOP ;  /* 0x0000000000007918 */ /* 0x001fe20000000000 */
.L_x_1:
[----:B------:R-:W-:Y:S05]  /*0180*/  BSYNC B0 ;  /* 0x0000000000007941 */ /* 0x000fea0003800000 */
.L_x_0:
[----:B------:R-:W0:Y:S01]  /*0190*/  SHFL.IDX PT, R6, R0, RZ, 0x1f ;  /* 0x00001fff00067589 */ /* 0x000e2200000e0000 */
[----:B------:R-:W-:Y:S01]  /*01a0*/  R2UR UR13, R2 ;  /* 0x00000000020d72ca */ /* 0x000fe200000e0000 */
[----:B------:R-:W-:-:S04]  /*01b0*/  UISETP.NE.AND UP0, UPT, UR6, 0x3, UPT ;  /* 0x000000030600788c */ /* 0x000fc8000bf05270 */
[----:B------:R-:W-:-:S08]  /*01c0*/  UISETP.EQ.OR UP0, UPT, UR6, URZ, !UP0 ;  /* 0x0000003f0600728c */ /* 0x000fd0000c702670 */
[----:B------:R-:W-:Y:S02]  /*01d0*/  UIADD3 UR12, UR13, -0x1, URZ ;  /* 0xffffffff0d0c7890 */ /* 0x000fe4000fffe03f */
[----:B------:R-:W-:Y:S02]  /*01e0*/  UISETP.EQ.AND UP0, UPT, UR13, URZ, UP0 ;  /* 0x0000003f0d00728c */ /* 0x000fe40008702270 */
[----:B------:R-:W-:Y:S02]  /*01f0*/  UISETP.GE.U32.AND UP1, UPT, UR12, 0x2, UPT ;  /* 0x000000020c00788c */ /* 0x000fe4000bf26070 */
[----:B------:R-:W-:Y:S01]  /*0200*/  USEL UR15, URZ, 0x1, !UP0 ;  /* 0x000000013f0f7887 */ /* 0x000fe2000c000000 */
[----:B0-----:R-:W-:-:S03]  /*0210*/  ISETP.NE.AND P0, PT, R6, RZ, PT ;  /* 0x000000ff0600720c */ /* 0x001fc60003f05270 */
[----:B------:R-:W-:-:S10]  /*0220*/  USEL UR15, UR15, 0x2, UP1 ;  /* 0x000000020f0f7887 */ /* 0x000fd40008800000 */
[----:B------:R-:W-:Y:S05]  /*0230*/  @P0 BRA `(.L_x_2) ;  /* 0x0000000000500947 */ /* 0x000fea0003800000 */
[----:B------:R-:W0:Y:S01]  /*0240*/  S2UR UR7, SR_CgaCtaId ;  /* 0x00000000000779c3 */ /* 0x000e220000008800 */
[----:B------:R-:W-:Y:S01]  /*0250*/  UMOV UR4, 0x400 ;  /* 0x0000040000047882 */ /* 0x000fe20000000000 */
[----:B------:R-:W-:Y:S01]  /*0260*/  UMOV UR5, 0x1 ;  /* 0x0000000100057882 */ /* 0x000fe20000000000 */
[----:B------:R-:W-:Y:S01]  /*0270*/  UMOV UR8, 0x2 ;  /* 0x0000000200087882 */ /* 0x000fe20000000000 */
[----:B------:R-:W-:Y:S01]  /*0280*/  ELECT P0, URZ, PT ;  /* 0x00000000003f782f */ /* 0x000fe20003800000 */
[----:B------:R-:W-:-:S04]  /*0290*/  UIADD3 UR8, -UR8, 0x100000, URZ ;  /* 0x0010000008087890 */ /* 0x000fc8000fffe13f */
[----:B------:R-:W-:Y:S02]  /*02a0*/  USHF.L.U32 UR9, UR8, 0xb, URZ ;  /* 0x0000000b08097899 */ /* 0x000fe4000800063f */
[----:B------:R-:W-:Y:S02]  /*02b0*/  USHF.L.U32 UR8, UR8, 0x1, URZ ;  /* 0x0000000108087899 */ /* 0x000fe4000800063f */
[----:B0-----:R-:W-:Y:S02]  /*02c0*/  ULEA UR7, UR7, UR4, 0x18 ;  /* 0x0000000407077291 */ /* 0x001fe4000f8ec03f */
[----:B------:R-:W-:-:S04]  /*02d0*/  UIADD3 UR4, -UR5, 0x100000, URZ ;  /* 0x0010000005047890 */ /* 0x000fc8000fffe13f */
[----:B------:R-:W-:Y:S02]  /*02e0*/  USHF.L.U32 UR5, UR4, 0xb, URZ ;  /* 0x0000000b04057899 */ /* 0x000fe4000800063f */
[----:B------:R-:W-:Y:S01]  /*02f0*/  USHF.L.U32 UR4, UR4, 0x1, URZ ;  /* 0x0000000104047899 */ /* 0x000fe2000800063f */
[----:B------:R-:W0:Y:S11]  /*0300*/  FENCE.VIEW.ASYNC.S ;  /* 0x00000000000073c6 */ /* 0x000e360000000000 */
[----:B0-----:R0:W1:Y:S01]  /*0310*/  SYNCS.EXCH.64 URZ, [UR7], UR4 ;  /* 0x00000004073f75b2 */ /* 0x0010620008000100 */
[----:B------:R0:W2:Y:S01]  /*0320*/  SYNCS.EXCH.64 URZ, [UR7+0x18], UR8 ;  /* 0x00001808073f75b2 */ /* 0x0000a20008000100 */
[----:B------:R0:W3:Y:S01]  /*0330*/  SYNCS.EXCH.64 URZ, [UR7+0x8], UR4 ;  /* 0x00000804073f75b2 */ /* 0x0000e20008000100 */
[----:B------:R0:W4:Y:S01]  /*0340*/  SYNCS.EXCH.64 URZ, [UR7+0x20], UR8 ;  /* 0x00002008073f75b2 */ /* 0x0001220008000100 */
[----:B------:R0:W0:Y:S01]  /*0350*/  SYNCS.EXCH.64 URZ, [UR7+0x10], UR4 ;  /* 0x00001004073f75b2 */ /* 0x0000220008000100 */
[----:B------:R0:W0:Y:S01]  /*0360*/  SYNCS.EXCH.64 URZ, [UR7+0x28], UR8 ;  /* 0x00002808073f75b2 */ /* 0x0000220008000100 */
[----:B------:R-:W-:Y:S01]  /*0370*/  NOP ;  /* 0x0000000000007918 */ /* 0x000fe20000000000 */
.L_x_2:
[----:B------:R-:W-:Y:S01]  /*0380*/  SHF.R.S32.HI R2, RZ, 0x1f, R3 ;  /* 0x0000001fff027819 */ /* 0x000fe20000011403 */
[----:B------:R-:W5:Y:S01]  /*0390*/  SHFL.IDX PT, R8, R0, RZ, 0x1f ;  /* 0x00001fff00087589 */ /* 0x000f6200000e0000 */
[----:B------:R-:W-:Y:S02]  /*03a0*/  ELECT P0, URZ, PT ;  /* 0x00000000003f782f */ /* 0x000fe40003800000 */
[----:B------:R-:W-:Y:S02]  /*03b0*/  SHF.R.S32.HI R9, RZ, 0x1f, R6 ;  /* 0x0000001fff097819 */ /* 0x000fe40000011406 */
[----:B------:R-:W-:Y:S02]  /*03c0*/  ELECT P1, URZ, PT ;  /* 0x00000000003f782f */ /* 0x000fe40003820000 */
[----:B------:R-:W-:Y:S01]  /*03d0*/  LEA.HI R2, R2, R3, RZ, 0x7 ;  /* 0x0000000302027211 */ /* 0x000fe200078f38ff */
[----:B------:R-:W1:Y:S01]  /*03e0*/  SHFL.IDX PT, R10, R0, RZ, 0x1f ;  /* 0x00001fff000a7589 */ /* 0x000e6200000e0000 */
[----:B------:R-:W-:Y:S01]  /*03f0*/  LEA.HI R9, R9, R6, RZ, 0x2 ;  /* 0x0000000609097211 */ /* 0x000fe200078f10ff */
[----:B------:R-:W2:Y:S01]  /*0400*/  S2UR UR14, SR_CTAID.X ;  /* 0x00000000000e79c3 */ /* 0x000ea20000002500 */
[----:B------:R-:W-:Y:S01]  /*0410*/  LOP3.LUT R2, R2, 0xffffff80, RZ, 0xc0, !PT ;  /* 0xffffff8002027812 */ /* 0x000fe200078ec0ff */
[----:B------:R-:W3:Y:S01]  /*0420*/  S2R R4, SR_CTAID.Y ;  /* 0x0000000000047919 */ /* 0x000ee20000002600 */
[----:B------:R-:W-:Y:S01]  /*0430*/  LOP3.LUT R9, R9, 0x3ffffffc, RZ, 0xc0, !PT ;  /* 0x3ffffffc09097812 */ /* 0x000fe200078ec0ff */
[----:B0-----:R-:W-:Y:S01]  /*0440*/  ULDC UR4, c[0x0][0x154] ;  /* 0x0000550000047ab9 */ /* 0x001fe20000000800 */
[----:B------:R-:W-:Y:S01]  /*0450*/  ULDC UR5, c[0x0][0x150] ;  /* 0x0000540000057ab9 */ /* 0x000fe20000000800 */
[----:B------:R-:W-:Y:S01]  /*0460*/  IMAD.IADD R2, R3, 0x1, -R2 ;  /* 0x0000000103027824 */ /* 0x000fe200078e0a02 */
[----:B------:R-:W-:Y:S01]  /*0470*/  UMOV UR9, 0x80 ;  /* 0x0000008000097882 */ /* 0x000fe20000000000 */
[----:B------:R-:W-:Y:S01]  /*0480*/  IMAD.IADD R6, R6, 0x1, -R9 ;  /* 0x0000000106067824 */ /* 0x000fe200078e0a09 */
[----:B------:R-:W0:Y:S01]  /*0490*/  LDC R15, c[0x0][0x148] ;  /* 0x00005200ff0f7b82 */ /* 0x000e220000000800 */
[----:B------:R-:W4:Y:S01]  /*04a0*/  SHFL.IDX PT, R9, R5, RZ, 0x1f ;  /* 0x00001fff05097589 */ /* 0x000f2200000e0000 */
[----:B------:R-:W-:Y:S01]  /*04b0*/  SHF.R.S32.HI R13, RZ, 0x1f, R2 ;  /* 0x0000001fff0d7819 */ /* 0x000fe20000011402 */
[----:B------:R-:W-:Y:S01]  /*04c0*/  NOP ;  /* 0x0000000000007918 */ /* 0x000fe20000000000 */
[----:B------:R-:W-:Y:S01]  /*04d0*/  NOP ;  /* 0x0000000000007918 */ /* 0x000fe20000000000 */
[----:B------:R-:W-:-:S02]  /*04e0*/  ISETP.NE.AND P4, PT, RZ, UR13, PT ;  /* 0x0000000dff007c0c */ /* 0x000fc4000bf85270 */
[----:B------:R-:W-:Y:S02]  /*04f0*/  LEA.HI R7, R13, R2, RZ, 0x3 ;  /* 0x000000020d077211 */ /* 0x000fe400078f18ff */
[----:B-----5:R-:W-:Y:S02]  /*0500*/  ISETP.NE.OR P0, PT, R8, RZ, !P0 ;  /* 0x000000ff0800720c */ /* 0x020fe40004705670 */
[--C-:B------:R-:W-:Y:S02]  /*0510*/  SHF.R.S32.HI R8, RZ, 0x3, R7.reuse ;  /* 0x00000003ff087819 */ /* 0x100fe40000011407 */
[----:B------:R-:W-:Y:S02]  /*0520*/  SHF.R.S32.HI R7, RZ, 0x1f, R7 ;  /* 0x0000001fff077819 */ /* 0x000fe40000011407 */
[----:B-1----:R-:W-:Y:S02]  /*0530*/  ISETP.NE.OR P1, PT, R10, RZ, !P1 ;  /* 0x000000ff0a00720c */ /* 0x002fe40004f25670 */
[----:B------:R-:W-:-:S04]  /*0540*/  LEA.HI R7, R7, R8, RZ, 0x2 ;  /* 0x0000000807077211 */ /* 0x000fc800078f10ff */
[----:B------:R-:W-:Y:S01]  /*0550*/  LOP3.LUT R7, R7, 0xfffffffc, RZ, 0xc0, !PT ;  /* 0xfffffffc07077812 */ /* 0x000fe200078ec0ff */
[----:B------:R-:W-:Y:S01]  /*0560*/  VOTEU.ALL UP1, P0 ;  /* 0x00000000003f7886 */ /* 0x000fe20000020000 */
[----:B------:R-:W-:Y:S01]  /*0570*/  VOTEU.ALL UP0, P0 ;  /* 0x00000000003f7886 */ /* 0x000fe20000000000 */
[----:B---3--:R-:W-:Y:S02]  /*0580*/  I2FP.F32.U32 R0, R4 ;  /* 0x0000000400007245 */ /* 0x008fe40000201000 */
[----:B------:R-:W-:Y:S01]  /*0590*/  IMAD.IADD R7, R8, 0x1, -R7 ;  /* 0x0000000108077824 */ /* 0x000fe200078e0a07 */
[----:B------:R-:W1:Y:S01]  /*05a0*/  @!UP1 S2UR UR8, SR_CgaCtaId ;  /* 0x00000000000899c3 */ /* 0x000e620000008800 */
[----:B------:R-:W-:Y:S01]  /*05b0*/  VOTEU.ALL UP2, P1 ;  /* 0x00000000003f7886 */ /* 0x000fe20000840000 */
[----:B------:R-:W-:Y:S01]  /*05c0*/  @!UP1 UMOV UR7, 0x400 ;  /* 0x0000040000079882 */ /* 0x000fe20000000000 */
[----:B------:R-:W-:Y:S01]  /*05d0*/  IMAD R6, R6, 0x4, R7 ;  /* 0x0000000406067824 */ /* 0x000fe200078e0207 */
[----:B------:R-:W-:Y:S01]  /*05e0*/  VOTEU.ALL UP3, P1 ;  /* 0x00000000003f7886 */ /* 0x000fe20000860000 */
[----:B------:R-:W-:Y:S01]  /*05f0*/  VOTEU.ALL UP4, P1 ;  /* 0x00000000003f7886 */ /* 0x000fe20000880000 */
[----:B------:R-:W-:Y:S01]  /*0600*/  @!UP2 UMOV UR10, 0x400 ;  /* 0x00000400000aa882 */ /* 0x000fe20000000000 */
[----:B------:R-:W-:Y:S01]  /*0610*/  IMAD.SHL.U32 R7, R6, 0x4, RZ ;  /* 0x0000000406077824 */ /* 0x000fe200078e00ff */
[----:B------:R-:W3:Y:S01]  /*0620*/  @!UP2 S2UR UR11, SR_CgaCtaId ;  /* 0x00000000000ba9c3 */ /* 0x000ee20000008800 */
[----:B------:R-:W-:Y:S01]  /*0630*/  VOTEU.ALL UP5, P1 ;  /* 0x00000000003f7886 */ /* 0x000fe200008a0000 */
[----:B----4-:R-:W-:-:S02]  /*0640*/  R2UR UR18, R9 ;  /* 0x00000000091272ca */ /* 0x010fc400000e0000 */
[----:B------:R-:W-:Y:S01]  /*0650*/  LOP3.LUT R11, R6, 0xc, R7, 0x78, !PT ;  /* 0x0000000c060b7812 */ /* 0x000fe200078e7807 */
[----:B------:R-:W-:Y:S01]  /*0660*/  FMUL R7, R0, UR4 ;  /* 0x0000000400077c20 */ /* 0x000fe20008400000 */
[----:B--2---:R-:W-:Y:S01]  /*0670*/  I2FP.F32.U32 R0, UR14 ;  /* 0x0000000e00007c45 */ /* 0x004fe20008201000 */
[----:B------:R-:W-:Y:S01]  /*0680*/  UMOV UR4, 0x20 ;  /* 0x0000002000047882 */ /* 0x000fe20000000000 */
[----:B------:R-:W2:Y:S01]  /*0690*/  LDC R8, c[0x0][0x140] ;  /* 0x00005000ff087b82 */ /* 0x000ea20000000800 */
[----:B------:R4:W-:Y:S02]  /*06a0*/  STL [R1+0x74], R11 ;  /* 0x0000740b01007387 */ /* 0x0009e40000100800 */
[----:B------:R-:W-:Y:S01]  /*06b0*/  FMUL R0, R0, UR5 ;  /* 0x0000000500007c20 */ /* 0x000fe20008400000 */
[----:B------:R-:W5:Y:S01]  /*06c0*/  F2I.U32.TRUNC.NTZ R7, R7 ;  /* 0x0000000700077305 */ /* 0x000f62000020f000 */
[----:B------:R-:W-:-:S04]  /*06d0*/  @!UP1 UIADD3 UR4, -UR4, 0x100000, URZ ;  /* 0x0010000004049890 */ /* 0x000fc8000fffe13f */
[----:B------:R-:W-:Y:S02]  /*06e0*/  @!UP1 USHF.L.U32 UR5, UR4, 0xb, URZ ;  /* 0x0000000b04059899 */ /* 0x000fe4000800063f */
[----:B------:R-:W-:Y:S01]  /*06f0*/  @!UP1 USHF.L.U32 UR4, UR4, 0x1, URZ ;  /* 0x0000000104049899 */ /* 0x000fe2000800063f */
[----:B------:R-:W4:Y:S01]  /*0700*/  LDC R6, c[0x0][0x144] ;  /* 0x00005100ff067b82 */ /* 0x000f220000000800 */
[----:B-1----:R-:W-:Y:S02]  /*0710*/  @!UP1 ULEA UR7, UR8, UR7, 0x18 ;  /* 0x0000000708079291 */ /* 0x002fe4000f8ec03f */
[----:B------:R-:W-:-:S04]  /*0720*/  @!UP2 UIADD3 UR8, -UR9, 0x100000, URZ ;  /* 0x001000000908a890 */ /* 0x000fc8000fffe13f */
[----:B------:R-:W-:Y:S02]  /*0730*/  @!UP2 USHF.L.U32 UR9, UR8, 0xb, URZ ;  /* 0x0000000b0809a899 */ /* 0x000fe4000800063f */
[----:B------:R-:W-:Y:S01]  /*0740*/  @!UP2 USHF.L.U32 UR8, UR8, 0x1, URZ ;  /* 0x000000010808a899 */ /* 0x000fe2000800063f */
[----:B------:R-:W1:Y:S01]  /*0750*/  F2I.U32.TRUNC.NTZ R0, R0 ;  /* 0x0000000000007305 */ /* 0x000e62000020f000 */
[----:B------:R-:W-:Y:S01]  /*0760*/  VOTEU.ALL UP1, P0 ;  /* 0x00000000003f7886 */ /* 0x000fe20000020000 */
[----:B------:R-:W-:Y:S01]  /*0770*/  LOP3.LUT P0, RZ, R2, 0x7, RZ, 0xc0, !PT ;  /* 0x0000000702ff7812 */ /* 0x000fe2000780c0ff */
[----:B---3--:R-:W-:Y:S01]  /*0780*/  @!UP2 ULEA UR10, UR11, UR10, 0x18 ;  /* 0x0000000a0b0aa291 */ /* 0x008fe2000f8ec03f */
[----:B------:R-:W-:Y:S01]  /*0790*/  VOTEU.ALL UP2, P1 ;  /* 0x00000000003f7886 */ /* 0x000fe20000840000 */
[----:B-----5:R-:W-:Y:S01]  /*07a0*/  IMAD.MOV R18, RZ, RZ, -R7 ;  /* 0x000000ffff127224 */ /* 0x020fe200078e0a07 */
[----:B------:R-:W-:Y:S01]  /*07b0*/  ISETP.LT.U32.AND P0, PT, R11, 0x2, !P0 ;  /* 0x000000020b00780c */ /* 0x000fe20004701070 */
[----:B------:R-:W3:Y:S02]  /*07c0*/  FENCE.VIEW.ASYNC.S ;  /* 0x00000000000073c6 */ /* 0x000ee40000000000 */
[----:B---3--:R3:W3:Y:S01]  /*07d0*/  @!UP0 SYNCS.EXCH.64 URZ, [UR7+0x60], UR4 ;  /* 0x00006004073f85b2 */ /* 0x0086e20008000100 */
[----:B--2---:R-:W-:Y:S01]  /*07e0*/  ISETP.EQ.U32.AND P2, PT, R8, 0x1, PT ;  /* 0x000000010800780c */ /* 0x004fe20003f42070 */
[----:B-1----:R-:W-:-:S02]  /*07f0*/  IMAD.MOV R7, RZ, RZ, -R0 ;  /* 0x000000ffff077224 */ /* 0x002fc400078e0a00 */
[----:B0-----:R-:W-:Y:S02]  /*0800*/  IMAD R0, R15, R18, R4 ;  /* 0x000000120f007224 */ /* 0x001fe400078e0204 */
[----:B----4-:R-:W-:-:S03]  /*0810*/  IMAD R14, R6, R7, UR14 ;  /* 0x0000000e060e7e24 */ /* 0x010fc6000f8e0207 */
[----:B------:R-:W-:Y:S01]  /*0820*/  ISETP.NE.AND P1, PT, R0, R11, PT ;  /* 0x0000000b0000720c */ /* 0x000fe20003f25270 */
[----:B------:R0:W1:Y:S01]  /*0830*/  @!UP1 SYNCS.EXCH.64 URZ, [UR7+0x68], UR4 ;  /* 0x00006804073f95b2 */ /* 0x0000620008000100 */
[----:B------:R-:W-:Y:S02]  /*0840*/  NOP ;  /* 0x0000000000007918 */ /* 0x000fe40000000000 */
[----:B------:R-:W-:-:S04]  /*0850*/  ISETP.EQ.OR P1, PT, R14, RZ, !P1 ;  /* 0x000000ff0e00720c */ /* 0x000fc80004f22670 */
[----:B------:R-:W-:Y:S01]  /*0860*/  PLOP3.LUT P0, PT, P0, P1, PT, 0x80, 0x0 ;  /* 0x000000000000781c */ /* 0x000fe20000703070 */
[----:B------:R0:W2:Y:S01]  /*0870*/  @!UP2 SYNCS.EXCH.64 URZ, [UR10+0x40], UR8 ;  /* 0x000040080a3fa5b2 */ /* 0x0000a20008000100 */
[----:B------:R0:W4:Y:S01]  /*0880*/  @!UP3 SYNCS.EXCH.64 URZ, [UR10+0x48], UR8 ;  /* 0x000048080a3fb5b2 */ /* 0x0001220008000100 */
[----:B------:R0:W0:Y:S01]  /*0890*/  @!UP4 SYNCS.EXCH.64 URZ, [UR10+0x50], UR8 ;  /* 0x000050080a3fc5b2 */ /* 0x0000220008000100 */
[----:B------:R0:W0:Y:S01]  /*08a0*/  @!UP5 SYNCS.EXCH.64 URZ, [UR10+0x58], UR8 ;  /* 0x000058080a3fd5b2 */ /* 0x0000220008000100 */
[----:B------:R-:W-:Y:S01]  /*08b0*/  NOP ;  /* 0x0000000000007918 */ /* 0x000fe20000000000 */
[----:B---3--:R-:W-:Y:S07]  /*08c0*/  @!P2 BRA `(.L_x_3) ;  /* 0x000000000008a947 */ /* 0x008fee0003800000 */
[----:B012-4-:R-:W-:Y:S01]  /*08d0*/  UCGABAR_ARV ;  /* 0x00000000000079c7 */ /* 0x017fe20008000000 */
[----:B------:R-:W-:Y:S05]  /*08e0*/  BRA `(.L_x_4) ;  /* 0x0000000000047947 */ /* 0x000fea0003800000 */
.L_x_3:
[----:B012-4-:R-:W-:Y:S01]  /*08f0*/  NOP ;  /* 0x0000000000007918 */ /* 0x017fe20000000000 */
.L_x_4:
[----:B------:R-:W-:Y:S01]  /*0900*/  ULDC.64 UR4, c[0x0][0x598] ;  /* 0x0001660000047ab9 */ /* 0x000fe20000000a00 */
[----:B------:R-:W-:Y:S01]  /*0910*/  ULDC.64 UR20, c[0x0][0x208] ;  /* 0x0000820000147ab9 */ /* 0x000fe20000000a00 */
[----:B------:R-:W-:-:S04]  /*0920*/  ISETP.NE.U32.AND P1, PT, RZ, UR4, PT ;  /* 0x00000004ff007c0c */ /* 0x000fc8000bf25070 */
[----:B------:R-:W-:-:S13]  /*0930*/  ISETP.NE.AND.EX P1, PT, RZ, UR5, PT, P1 ;  /* 0x00000005ff007c0c */ /* 0x000fda000bf25310 */
[----:B------:R-:W-:Y:S05]  /*0940*/  @!P1 BRA `(.L_x_5) ;  /* 0x0000000000209947 */ /* 0x000fea0003800000 */
[----:B------:R-:W0:Y:S02]  /*0950*/  LDC.64 R6, c[0x0][0x598] ;  /* 0x00016600ff067b82 */ /* 0x000e240000000a00 */
[----:B0-----:R-:W2:Y:S02]  /*0960*/  LDG.E.64 R6, desc[UR20][R6.64] ;  /* 0x0000001406067981 */ /* 0x001ea4000c1e1b00 */
[----:B--2---:R-:W-:-:S04]  /*0970*/  ISETP.NE.U32.AND P1, PT, R6, RZ, PT ;  /* 0x000000ff0600720c */ /* 0x004fc80003f25070 */
[----:B------:R-:W-:-:S13]  /*0980*/  ISETP.NE.AND.EX P1, PT, R7, RZ, PT, P1 ;  /* 0x000000ff0700720c */ /* 0x000fda0003f25310 */
[----:B------:R-:W-:Y:S05]  /*0990*/  @!P1 BRA `(.L_x_5) ;  /* 0x00000000000c9947 */ /* 0x000fea0003800000 */
[----:B------:R-:W2:Y:S02]  /*09a0*/  LD.E R6, desc[UR20][R6.64] ;  /* 0x0000001406067980 */ /* 0x000ea4000c101900 */
[----:B--2---:R-:W-:Y:S01]  /*09b0*/  R2UR UR32, R6 ;  /* 0x00000000062072ca */ /* 0x004fe200000e0000 */
[----:B------:R-:W-:-:S14]  /*09c0*/  BRA `(.L_x_6) ;  /* 0x0000000000247947 */ /* 0x000fdc0003800000 */
.L_x_5:
[----:B------:R-:W-:Y:S02]  /*09d0*/  ULDC.64 UR4, c[0x0][0x588] ;  /* 0x0001620000047ab9 */ /* 0x000fe40000000a00 */
[----:B------:R-:W-:-:S04]  /*09e0*/  ISETP.NE.U32.AND P1, PT, RZ, UR4, PT ;  /* 0x00000004ff007c0c */ /* 0x000fc8000bf25070 */
[----:B------:R-:W-:-:S13]  /*09f0*/  ISETP.NE.AND.EX P1, PT, RZ, UR5, PT, P1 ;  /* 0x00000005ff007c0c */ /* 0x000fda000bf25310 */
[----:B------:R-:W-:Y:S05]  /*0a00*/  @!P1 BRA `(.L_x_7) ;  /* 0x0000000000109947 */ /* 0x000fea0003800000 */
[----:B------:R-:W0:Y:S02]  /*0a10*/  LDC.64 R6, c[0x0][0x588] ;  /* 0x00016200ff067b82 */ /* 0x000e240000000a00 */
[----:B0-----:R-:W2:Y:S02]  /*0a20*/  LDG.E R6, desc[UR20][R6.64] ;  /* 0x0000001406067981 */ /* 0x001ea4000c1e1900 */
[----:B--2---:R-:W-:Y:S01]  /*0a30*/  R2UR UR32, R6 ;  /* 0x00000000062072ca */ /* 0x004fe200000e0000 */
[----:B------:R-:W-:-:S14]  /*0a40*/  BRA `(.L_x_6) ;  /* 0x0000000000047947 */ /* 0x000fdc0003800000 */
.L_x_7:
[----:B------:R-:W-:-:S05]  /*0a50*/  ULDC UR32, c[0x0][0x580] ;  /* 0x0001600000207ab9 */ /* 0x000fca0000000800 */
.L_x_6:
[----:B------:R-:W-:Y:S02]  /*0a60*/  ULDC.64 UR4, c[0x0][0x5a0] ;  /* 0x0001680000047ab9 */ /* 0x000fe40000000a00 */
        /* <DEDUP_REMOVED lines=11> */
.L_x_8:
        /* <DEDUP_REMOVED lines=8> */
.L_x_10:
[----:B------:R-:W-:-:S05]  /*0ba0*/  ULDC UR31, c[0x0][0x584] ;  /* 0x00016100001f7ab9 */ /* 0x000fca0000000800 */
.L_x_9:
[----:B------:R-:W0:Y:S01]  /*0bb0*/  LDC R0, c[0x0][0x65c] ;  /* 0x00019700ff007b82 */ /* 0x000e220000000800 */
[----:B------:R-:W-:Y:S01]  /*0bc0*/  IMAD.U32 R6, RZ, RZ, UR14 ;  /* 0x0000000eff067e24 */ /* 0x000fe2000f8e00ff */
[----:B------:R-:W-:Y:S01]  /*0bd0*/  UISETP.NE.AND UP0, UPT, UR13, 0x2, UPT ;  /* 0x000000020d00788c */ /* 0x000fe2000bf05270 */
[----:B------:R-:W-:Y:S01]  /*0be0*/  IMAD.MOV.U32 R7, RZ, RZ, RZ ;  /* 0x000000ffff077224 */ /* 0x000fe200078e00ff */
[----:B------:R-:W-:Y:S01]  /*0bf0*/  ULDC UR7, c[0x0][0x28c] ;  /* 0x0000a30000077ab9 */ /* 0x000fe20000000800 */
[----:B------:R-:W-:Y:S01]  /*0c00*/  UMOV UR5, URZ ;  /* 0x0000003f00057c82 */ /* 0x000fe20008000000 */
[----:B------:R-:W-:Y:S02]  /*0c10*/  UIADD3 UR7, UR7, 0x7f, URZ ;  /* 0x0000007f07077890 */ /* 0x000fe4000fffe03f */
[----:B------:R-:W-:Y:S01]  /*0c20*/  PLOP3.LUT P1, PT, PT, PT, UP0, 0x80, 0x0 ;  /* 0x000000000000781c */ /* 0x000fe20003f2f008 */
[----:B------:R-:W-:Y:S01]  /*0c30*/  UMOV UR4, URZ ;  /* 0x0000003f00047c82 */ /* 0x000fe20008000000 */
[----:B------:R-:W-:Y:S01]  /*0c40*/  USHF.R.S32.HI UR10, URZ, 0x1f, UR7 ;  /* 0x0000001f3f0a7899 */ /* 0x000fe20008011407 */
[----:B------:R-:W-:-:S03]  /*0c50*/  ULDC.64 UR22, c[0x0][0x650] ;  /* 0x0001940000167ab9 */ /* 0x000fc60000000a00 */
[----:B------:R-:W-:Y:S01]  /*0c60*/  ULEA.HI UR10, UR10, UR7, URZ, 0x7 ;  /* 0x000000070a0a7291 */ /* 0x000fe2000f8f383f */
[----:B0-----:R-:W-:-:S13]  /*0c70*/  ISETP.NE.AND P3, PT, R0, 0x1, PT ;  /* 0x000000010000780c */ /* 0x001fda0003f65270 */
[----:B------:R-:W0:Y:S01]  /*0c80*/  @P3 LDC R9, c[0x0][0x10] ;  /* 0x00000400ff093b82 */ /* 0x000e220000000800 */
[----:B------:R-:W-:-:S07]  /*0c90*/  @P3 IMAD.MOV.U32 R5, RZ, RZ, RZ ;  /* 0x000000ffff053224 */ /* 0x000fce00078e00ff */
[----:B------:R-:W1:Y:S01]  /*0ca0*/  @!P3 LDC R11, c[0x0][0xc] ;  /* 0x00000300ff0bbb82 */ /* 0x000e620000000800 */
[----:B------:R-:W-:Y:S01]  /*0cb0*/  ULDC UR8, c[0x0][0xc] ;  /* 0x0000030000087ab9 */ /* 0x000fe20000000800 */
[----:B------:R-:W-:Y:S01]  /*0cc0*/  ULDC UR9, c[0x0][0x10] ;  /* 0x0000040000097ab9 */ /* 0x000fe20000000800 */
[----:B------:R-:W-:Y:S01]  /*0cd0*/  ULDC UR7, c[0x0][0x14] ;  /* 0x0000050000077ab9 */ /* 0x000fe20000000800 */
[----:B------:R-:W-:-:S04]  /*0ce0*/  UIMAD.WIDE.U32 UR8, UR8, UR9, URZ ;  /* 0x00000009080872a5 */ /* 0x000fc8000f8e003f */
[----:B------:R-:W-:Y:S02]  /*0cf0*/  UIMAD.WIDE.U32 UR16, UR8, UR7, URZ ;  /* 0x00000007081072a5 */ /* 0x000fe4000f8e003f */
[----:B------:R-:W-:-:S04]  /*0d00*/  UIMAD UR13, UR9, UR7, URZ ;  /* 0x00000007090d72a4 */ /* 0x000fc8000f8e023f */
[----:B------:R-:W-:Y:S01]  /*0d10*/  UIADD3 UR13, UR17, UR13, URZ ;  /* 0x0000000d110d7290 */ /* 0x000fe2000fffe03f */
[----:B0-----:R-:W-:Y:S01]  /*0d20*/  @P3 IMAD.WIDE.U32 R8, R9, UR14, R4 ;  /* 0x0000000e09083c25 */ /* 0x001fe2000f8e0004 */
[----:B------:R-:W-:-:S03]  /*0d30*/  USHF.R.S32.HI UR14, URZ, 0x7, UR10 ;  /* 0x000000073f0e7899 */ /* 0x000fc6000801140a */
[----:B------:R-:W-:Y:S02]  /*0d40*/  @P3 IMAD.MOV.U32 R12, RZ, RZ, R8 ;  /* 0x000000ffff0c3224 */ /* 0x000fe400078e0008 */
[----:B-1----:R-:W-:-:S04]  /*0d50*/  @!P3 IMAD.WIDE.U32 R6, R4, R11, R6 ;  /* 0x0000000b0406b225 */ /* 0x002fc800078e0006 */
[----:B------:R-:W-:Y:S02]  /*0d60*/  @P3 IMAD.MOV.U32 R11, RZ, RZ, RZ ;  /* 0x000000ffff0b3224 */ /* 0x000fe400078e00ff */
[----:B------:R-:W-:Y:S02]  /*0d70*/  @!P3 IMAD.MOV.U32 R12, RZ, RZ, R6 ;  /* 0x000000ffff0cb224 */ /* 0x000fe400078e0006 */
[----:B------:R-:W-:Y:S02]  /*0d80*/  @P3 IMAD.IADD R10, R9, 0x1, R11 ;  /* 0x00000001090a3824 */ /* 0x000fe400078e020b */
[----:B------:R-:W-:Y:S01]  /*0d90*/  @!P3 IMAD.MOV.U32 R10, RZ, RZ, R7 ;  /* 0x000000ffff0ab224 */ /* 0x000fe200078e0007 */
[----:B------:R0:W-:Y:S03]  /*0da0*/  STL [R1+0x7c], R12 ;  /* 0x00007c0c01007387 */ /* 0x0001e60000100800 */
[----:B------:R-:W-:Y:S01]  /*0db0*/  IMAD.MOV.U32 R16, RZ, RZ, R10 ;  /* 0x000000ffff107224 */ /* 0x000fe200078e000a */
[----:B------:R0:W-:Y:S01]  /*0dc0*/  STL [R1+0x78], R10 ;  /* 0x0000780a01007387 */ /* 0x0001e20000100800 */
[----:B------:R-:W-:Y:S05]  /*0dd0*/  @P1 BRA `(.L_x_11) ;  /* 0x0000000000281947 */ /* 0x000fea0003800000 */
[----:B0-----:R-:W-:Y:S01]  /*0de0*/  IADD3 R12, P1, R12, UR16, RZ ;  /* 0x000000100c0c7c10 */ /* 0x001fe2000ff3e0ff */
[----:B------:R-:W-:Y:S02]  /*0df0*/  UISETP.GE.U32.AND UP0, UPT, UR14, 0x3, UPT ;  /* 0x000000030e00788c */ /* 0x000fe4000bf06070 */
[----:B------:R-:W-:Y:S01]  /*0e00*/  UIMAD.WIDE.U32 UR4, UR14, -0x55555555, URZ ;  /* 0xaaaaaaab0e0478a5 */ /* 0x000fe2000f8e003f */
[----:B------:R-:W-:Y:S01]  /*0e10*/  IADD3.X R16, R16, UR13, RZ, P1, !PT ;  /* 0x0000000d10107c10 */ /* 0x000fe20008ffe4ff */
[----:B------:R1:W-:Y:S02]  /*0e20*/  STL [R1+0x7c], R12 ;  /* 0x00007c0c01007387 */ /* 0x0003e40000100800 */
[----:B------:R-:W-:Y:S02]  /*0e30*/  USHF.R.U32.HI UR5, URZ, 0x1, UR5 ;  /* 0x000000013f057899 */ /* 0x000fe40008011605 */
[----:B------:R1:W-:Y:S01]  /*0e40*/  STL [R1+0x78], R16 ;  /* 0x0000781001007387 */ /* 0x0003e20000100800 */
[----:B------:R-:W-:-:S02]  /*0e50*/  UMOV UR4, URZ ;  /* 0x0000003f00047c82 */ /* 0x000fc40008000000 */
[----:B------:R-:W-:Y:S02]  /*0e60*/  @UP0 ULOP3.LUT UR4, UR5, 0x1, URZ, 0xc0, !UPT ;  /* 0x0000000105040892 */ /* 0x000fe4000f8ec03f */
[----:B------:R-:W-:-:S12]  /*0e70*/  UIMAD UR5, UR5, -0x3, UR14 ;  /* 0xfffffffd050578a4 */ /* 0x000fd8000f8e020e */
.L_x_11:
[----:B------:R-:W-:Y:S01]  /*0e80*/  IMAD.MOV.U32 R8, RZ, RZ, -0x1 ;  /* 0xffffffffff087424 */ /* 0x000fe200078e00ff */
[----:B------:R-:W-:Y:S01]  /*0e90*/  ISETP.GE.U32.AND P1, PT, R12, UR22, PT ;  /* 0x000000160c007c0c */ /* 0x000fe2000bf26070 */
[----:B------:R-:W-:Y:S01]  /*0ea0*/  IMAD.MOV.U32 R6, RZ, RZ, -0x1 ;  /* 0xffffffffff067424 */ /* 0x000fe200078e00ff */
[----:B------:R-:W-:Y:S01]  /*0eb0*/  PRMT R0, RZ, 0x7610, R0 ;  /* 0x00007610ff007816 */ /* 0x000fe20000000000 */
[----:B------:R-:W-:Y:S01]  /*0ec0*/  IMAD.MOV.U32 R7, RZ, RZ, -0x1 ;  /* 0xffffffffff077424 */ /* 0x000fe200078e00ff */
[----:B------:R2:W-:Y:S01]  /*0ed0*/  STL [R1+0x80], R8 ;  /* 0x0000800801007387 */ /* 0x0005e20000100800 */
[----:B------:R-:W-:-:S03]  /*0ee0*/  ISETP.GE.U32.AND.EX P1, PT, R16, UR23, PT, P1 ;  /* 0x0000001710007c0c */ /* 0x000fc6000bf26110 */
[----:B------:R2:W-:Y:S04]  /*0ef0*/  STL [R1+0x70], R6 ;  /* 0x0000700601007387 */ /* 0x0005e80000100800 */
[----:B------:R2:W-:Y:S06]  /*0f00*/  STL [R1+0x84], R7 ;  /* 0x0000840701007387 */ /* 0x0005ec0000100800 */
[----:B------:R-:W-:Y:S05]  /*0f10*/  @P1 BRA `(.L_x_12) ;  /* 0x0000000400381947 */ /* 0x000fea0003800000 */
[----:B------:R-:W3:Y:S01]  /*0f20*/  LDC.64 R20, c[0x0][0x628] ;  /* 0x00018a00ff147b82 */ /* 0x000ee20000000a00 */
[----:B--2---:R-:W-:Y:S02]  /*0f30*/  IMAD.MOV.U32 R6, RZ, RZ, R12 ;  /* 0x000000ffff067224 */ /* 0x004fe400078e000c */
[----:B------:R-:W-:-:S05]  /*0f40*/  IMAD.MOV.U32 R7, RZ, RZ, R16 ;  /* 0x000000ffff077224 */ /* 0x000fca00078e0010 */
[----:B------:R-:W2:Y:S08]  /*0f50*/  LDC R0, c[0x0][0x630] ;  /* 0x00018c00ff007b82 */ /* 0x000eb00000000800 */
[----:B------:R-:W4:Y:S01]  /*0f60*/  LDC.64 R22, c[0x0][0x620] ;  /* 0x00018800ff167b82 */ /* 0x000f220000000a00 */
[----:B---3--:R-:W-:-:S04]  /*0f70*/  ISETP.NE.U32.AND P1, PT, R20, RZ, PT ;  /* 0x000000ff1400720c */ /* 0x008fc80003f25070 */
[----:B------:R-:W-:-:S13]  /*0f80*/  ISETP.NE.AND.EX P1, PT, R21, RZ, PT, P1 ;  /* 0x000000ff1500720c */ /* 0x000fda0003f25310 */
[----:B--2-4-:R-:W-:Y:S05]  /*0f90*/  @!P1 BRA `(.L_x_13) ;  /* 0x0000000000289947 */ /* 0x014fea0003800000 */
[----:B------:R-:W2:Y:S02]  /*0fa0*/  LDC R11, c[0x0][0x634] ;  /* 0x00018d00ff0b7b82 */ /* 0x000ea40000000800 */
[----:B--2---:R-:W-:-:S05]  /*0fb0*/  IADD3 R11, P1, R12, R11, RZ ;  /* 0x0000000b0c0b7210 */ /* 0x004fca0007f3e0ff */
[----:B------:R-:W-:-:S04]  /*0fc0*/  IMAD.X R17, RZ, RZ, R16, P1 ;  /* 0x000000ffff117224 */ /* 0x000fc800008e0610 */
[----:B------:R-:W-:-:S04]  /*0fd0*/  IMAD.WIDE.U32 R6, R17, R20, RZ ;  /* 0x0000001411067225 */ /* 0x000fc800078e00ff */
[----:B------:R-:W-:-:S04]  /*0fe0*/  IMAD.WIDE.U32 R8, P1, R11, R21, R6 ;  /* 0x000000150b087225 */ /* 0x000fc80007820006 */
[----:B------:R-:W-:-:S04]  /*0ff0*/  IMAD.WIDE.U32 R6, R11, R20, RZ ;  /* 0x000000140b067225 */ /* 0x000fc800078e00ff */
[----:B------:R-:W-:Y:S01]  /*1000*/  IMAD.X R11, RZ, RZ, RZ, P1 ;  /* 0x000000ffff0b7224 */ /* 0x000fe200008e06ff */
[----:B------:R-:W-:Y:S01]  /*1010*/  IADD3 RZ, P1, R7, R8, RZ ;  /* 0x0000000807ff7210 */ /* 0x000fe20007f3e0ff */
[----:B0-----:R-:W-:-:S04]  /*1020*/  IMAD.MOV.U32 R10, RZ, RZ, R9 ;  /* 0x000000ffff0a7224 */ /* 0x001fc800078e0009 */
[----:B------:R-:W-:-:S08]  /*1030*/  IMAD.WIDE.U32.X R6, R17, R21, R10, P1 ;  /* 0x0000001511067225 */ /* 0x000fd000008e040a */
.L_x_13:
[----:B------:R-:W2:Y:S01]  /*1040*/  LDC.64 R24, c[0x0][0x640] ;  /* 0x00019000ff187b82 */ /* 0x000ea20000000a00 */
[-CC-:B------:R-:W-:Y:S01]  /*1050*/  SHF.R.U64 R27, R6, R0.reuse, R7.reuse ;  /* 0x00000000061b7219 */ /* 0x180fe20000001207 */
[----:B------:R-:W-:Y:S01]  /*1060*/  IMAD.MOV.U32 R6, RZ, RZ, R12 ;  /* 0x000000ffff067224 */ /* 0x000fe200078e000c */
[----:B------:R-:W-:Y:S02]  /*1070*/  SHF.R.U32.HI R0, RZ, R0, R7 ;  /* 0x00000000ff007219 */ /* 0x000fe40000011607 */
[----:B------:R-:W-:-:S03]  /*1080*/  IADD3 R9, P1, RZ, -R27, RZ ;  /* 0x8000001bff097210 */ /* 0x000fc60007f3e0ff */
[----:B------:R-:W1:Y:S02]  /*1090*/  LDC R8, c[0x0][0x618] ;  /* 0x00018600ff087b82 */ /* 0x000e640000000800 */
[----:B------:R-:W-:-:S04]  /*10a0*/  IMAD.X R7, RZ, RZ, ~R0, P1 ;  /* 0x000000ffff077224 */ /* 0x000fc800008e0e00 */
[-C--:B------:R-:W-:Y:S02]  /*10b0*/  IMAD R0, R7, R22.reuse, RZ ;  /* 0x0000001607007224 */ /* 0x080fe400078e02ff */
[----:B0-----:R-:W0:Y:S01]  /*10c0*/  LDC R10, c[0x0][0x608] ;  /* 0x00018200ff0a7b82 */ /* 0x001e220000000800 */
[----:B------:R-:W-:Y:S02]  /*10d0*/  IMAD.MOV.U32 R7, RZ, RZ, R16 ;  /* 0x000000ffff077224 */ /* 0x000fe400078e0010 */
[----:B------:R-:W-:-:S05]  /*10e0*/  IMAD.WIDE.U32 R6, R9, R22, R6 ;  /* 0x0000001609067225 */ /* 0x000fca00078e0006 */
[----:B------:R-:W3:Y:S01]  /*10f0*/  LDC R21, c[0x0][0x658] ;  /* 0x00019600ff157b82 */ /* 0x000ee20000000800 */
[----:B------:R-:W-:Y:S01]  /*1100*/  IMAD R9, R9, R23, R0 ;  /* 0x0000001709097224 */ /* 0x000fe200078e0200 */
[----:B--2---:R-:W-:Y:S01]  /*1110*/  ISETP.NE.U32.AND P1, PT, R24, RZ, PT ;  /* 0x000000ff1800720c */ /* 0x004fe20003f25070 */
[----:B------:R-:W-:Y:S02]  /*1120*/  IMAD.MOV.U32 R0, RZ, RZ, -0x1 ;  /* 0xffffffffff007424 */ /* 0x000fe400078e00ff */
[----:B------:R-:W-:Y:S01]  /*1130*/  IMAD.IADD R7, R7, 0x1, R9 ;  /* 0x0000000107077824 */ /* 0x000fe200078e0209 */
[----:B------:R-:W-:Y:S01]  /*1140*/  ISETP.NE.AND.EX P1, PT, R25, RZ, PT, P1 ;  /* 0x000000ff1900720c */ /* 0x000fe20003f25310 */
[----:B------:R-:W-:Y:S01]  /*1150*/  IMAD.MOV.U32 R22, RZ, RZ, 0x1 ;  /* 0x00000001ff167424 */ /* 0x000fe200078e00ff */
[----:B------:R-:W2:Y:S02]  /*1160*/  LDC R19, c[0x0][0x600] ;  /* 0x00018000ff137b82 */ /* 0x000ea40000000800 */
[----:B-1----:R-:W-:-:S02]  /*1170*/  SHF.R.U64 R16, R6, R8, R7 ;  /* 0x0000000806107219 */ /* 0x002fc40000001207 */
[----:B------:R-:W-:-:S04]  /*1180*/  SHF.R.U32.HI R7, RZ, R8, R7 ;  /* 0x00000008ff077219 */ /* 0x000fc80000011607 */
[----:B------:R-:W1:Y:S01]  /*1190*/  LDC R20, c[0x0][0x648] ;  /* 0x00019200ff147b82 */ /* 0x000e620000000800 */
[-CC-:B0-----:R-:W-:Y:S02]  /*11a0*/  SHF.R.U64 R29, R16, R10.reuse, R7.reuse ;  /* 0x0000000a101d7219 */ /* 0x181fe40000001207 */
[----:B------:R-:W-:-:S05]  /*11b0*/  SHF.R.U32.HI R6, RZ, R10, R7 ;  /* 0x0000000aff067219 */ /* 0x000fca0000011607 */
[----:B------:R-:W0:Y:S01]  /*11c0*/  LDC R23, c[0x0][0x638] ;  /* 0x00018e00ff177b82 */ /* 0x000e220000000800 */
[-CC-:B---3--:R-:W-:Y:S02]  /*11d0*/  SHF.R.U64 R28, R29, R21.reuse, R6.reuse ;  /* 0x000000151d1c7219 */ /* 0x188fe40000001206 */
[-C--:B------:R-:W-:Y:S02]  /*11e0*/  SHF.L.U32 R0, R0, R21.reuse, RZ ;  /* 0x0000001500007219 */ /* 0x080fe400000006ff */
[----:B------:R-:W-:Y:S01]  /*11f0*/  SHF.R.U32.HI R7, RZ, R21, R6 ;  /* 0x00000015ff077219 */ /* 0x000fe20000011606 */
[----:B------:R-:W-:Y:S01]  /*1200*/  IMAD.MOV.U32 R6, RZ, RZ, R28 ;  /* 0x000000ffff067224 */ /* 0x000fe200078e001c */
[----:B------:R-:W-:Y:S01]  /*1210*/  LOP3.LUT R12, RZ, R0, RZ, 0x33, !PT ;  /* 0x00000000ff0c7212 */ /* 0x000fe200078e33ff */
[----:B------:R-:W3:Y:S01]  /*1220*/  LDC R26, c[0x0][0x610] ;  /* 0x00018400ff1a7b82 */ /* 0x000ee20000000800 */
[----:B------:R-:W-:Y:S05]  /*1230*/  @!P1 BRA `(.L_x_14) ;  /* 0x0000000000289947 */ /* 0x000fea0003800000 */
[----:B------:R-:W4:Y:S02]  /*1240*/  LDC R11, c[0x0][0x64c] ;  /* 0x00019300ff0b7b82 */ /* 0x000f240000000800 */
[----:B----4-:R-:W-:-:S05]  /*1250*/  IADD3 R11, P1, R28, R11, RZ ;  /* 0x0000000b1c0b7210 */ /* 0x010fca0007f3e0ff */
[----:B------:R-:W-:-:S04]  /*1260*/  IMAD.X R17, RZ, RZ, R7, P1 ;  /* 0x000000ffff117224 */ /* 0x000fc800008e0607 */
[----:B------:R-:W-:-:S04]  /*1270*/  IMAD.WIDE.U32 R6, R17, R24, RZ ;  /* 0x0000001811067225 */ /* 0x000fc800078e00ff */
[----:B------:R-:W-:-:S04]  /*1280*/  IMAD.WIDE.U32 R8, P1, R11, R25, R6 ;  /* 0x000000190b087225 */ /* 0x000fc80007820006 */
[----:B------:R-:W-:-:S04]  /*1290*/  IMAD.WIDE.U32 R6, R11, R24, RZ ;  /* 0x000000180b067225 */ /* 0x000fc800078e00ff */
[----:B------:R-:W-:Y:S01]  /*12a0*/  IMAD.X R11, RZ, RZ, RZ, P1 ;  /* 0x000000ffff0b7224 */ /* 0x000fe200008e06ff */
[----:B------:R-:W-:Y:S01]  /*12b0*/  IADD3 RZ, P1, R7, R8, RZ ;  /* 0x0000000807ff7210 */ /* 0x000fe20007f3e0ff */
[----:B------:R-:W-:-:S04]  /*12c0*/  IMAD.MOV.U32 R10, RZ, RZ, R9 ;  /* 0x000000ffff0a7224 */ /* 0x000fc800078e0009 */
[----:B------:R-:W-:-:S08]  /*12d0*/  IMAD.WIDE.U32.X R6, R17, R25, R10, P1 ;  /* 0x0000001911067225 */ /* 0x000fd000008e040a */
.L_x_14:
[----:B-1----:R-:W-:Y:S01]  /*12e0*/  SHF.R.U64 R6, R6, R20, R7 ;  /* 0x0000001406067219 */ /* 0x002fe20000001207 */
[----:B--2---:R-:W-:Y:S01]  /*12f0*/  VIADD R7, R19, 0xffffffff ;  /* 0xffffffff13077836 */ /* 0x004fe20000000000 */
[----:B------:R-:W-:Y:S01]  /*1300*/  SHF.L.U32 R0, R22, R21, RZ ;  /* 0x0000001516007219 */ /* 0x000fe200000006ff */
[----:B------:R-:W-:Y:S01]  /*1310*/  @P3 IMAD R14, R15, R18, R4 ;  /* 0x000000120f0e3224 */ /* 0x000fe200078e0204 */
[----:B------:R-:W-:Y:S01]  /*1320*/  LOP3.LUT R5, R29, R12, RZ, 0xc0, !PT ;  /* 0x0000000c1d057212 */ /* 0x000fe200078ec0ff */
[----:B------:R-:W-:Y:S01]  /*1330*/  IMAD.MOV R8, RZ, RZ, -R6 ;  /* 0x000000ffff087224 */ /* 0x000fe200078e0a06 */
[----:B------:R-:W-:-:S03]  /*1340*/  LOP3.LUT R7, R16, R7, RZ, 0xc0, !PT ;  /* 0x0000000710077212 */ /* 0x000fc600078ec0ff */
[----:B------:R-:W-:Y:S02]  /*1350*/  IMAD R5, R0, R6, R5 ;  /* 0x0000000600057224 */ /* 0x000fe400078e0205 */
[----:B0-----:R-:W-:Y:S02]  /*1360*/  IMAD R0, R8, R23, R28 ;  /* 0x0000001708007224 */ /* 0x001fe400078e021c */
[----:B---3--:R-:W-:Y:S02]  /*1370*/  IMAD R4, R5, R26, R14 ;  /* 0x0000001a05047224 */ /* 0x008fe400078e020e */
[----:B------:R-:W-:Y:S02]  /*1380*/  IMAD.MOV.U32 R6, RZ, RZ, 0x1 ;  /* 0x00000001ff067424 */ /* 0x000fe400078e00ff */
[----:B------:R-:W-:-:S03]  /*1390*/  IMAD R5, R0, R19, R7 ;  /* 0x0000001300057224 */ /* 0x000fc600078e0207 */
[----:B------:R-:W-:Y:S02]  /*13a0*/  PRMT R0, R6, 0x7610, R0 ;  /* 0x0000761006007816 */ /* 0x000fe40000000000 */
[----:B------:R-:W-:Y:S02]  /*13b0*/  SEL R6, R5, R4, !P3 ;  /* 0x0000000405067207 */ /* 0x000fe40005800000 */
[----:B------:R-:W-:-:S03]  /*13c0*/  SEL R4, R4, R5, !P3 ;  /* 0x0000000504047207 */ /* 0x000fc60005800000 */
[----:B------:R3:W-:Y:S04]  /*13d0*/  STL [R1+0x84], R6 ;  /* 0x0000840601007387 */ /* 0x0007e80000100800 */
[----:B------:R3:W-:Y:S04]  /*13e0*/  STL [R1+0x70], R27 ;  /* 0x0000701b01007387 */ /* 0x0007e80000100800 */
[----:B------:R3:W-:Y:S02]  /*13f0*/  STL [R1+0x80], R4 ;  /* 0x0000800401007387 */ /* 0x0007e40000100800 */
.L_x_12:
[----:B------:R-:W-:Y:S05]  /*1400*/  @!P2 BRA `(.L_x_15) ;  /* 0x00000000000ca947 */ /* 0x000fea0003800000 */
[----:B------:R-:W-:Y:S01]  /*1410*/  UCGABAR_WAIT ;  /* 0x0000000000007dc7 */ /* 0x000fe20008000000 */
[----:B------:R-:W-:Y:S01]  /*1420*/  CCTL.IVALL ;  /* 0x00000000ff00798f */ /* 0x000fe20002000000 */
[----:B------:R-:W-:Y:S05]  /*1430*/  BRA `(.L_x_16) ;  /* 0x0000000000047947 */ /* 0x000fea0003800000 */
.L_x_15:
[----:B------:R-:W-:Y:S06]  /*1440*/  BAR.SYNC.DEFER_BLOCKING 0x0 ;  /* 0x0000000000007b1d */ /* 0x000fec0000010000 */
.L_x_16:
[----:B------:R-:W-:Y:S05]  /*1450*/  @!P4 BRA `(.L_x_17) ;  /* 0x000000dc0034c947 */ /* 0x000fea0003800000 */
[----:B------:R-:W-:-:S06]  /*1460*/  UISETP.GT.U32.AND UP0, UPT, UR12, 0x1, UPT ;  /* 0x000000010c00788c */ /* 0x000fcc000bf04070 */
[----:B------:R-:W-:-:S13]  /*1470*/  PLOP3.LUT P1, PT, PT, PT, UP0, 0x80, 0x0 ;  /* 0x000000000000781c */ /* 0x000fda0003f2f008 */
[----:B------:R-:W-:Y:S05]  /*1480*/  @P1 EXIT ;  /* 0x000000000000194d */ /* 0x000fea0003800000 */
.L_x_18:
[----:B------:R-:W-:-:S08]  /*1490*/  NOP ;  /* 0x0000000000007918 */ /* 0x000fd00000000000 */
[----:B------:R-:W4:Y:S02]  /*14a0*/  USETMAXREG.TRY_ALLOC.CTAPOOL UP0, 0xe8 ;  /* 0x000000e8000079c8 */ /* 0x000f240008000600 */
[----:B----4-:R-:W-:-:S13]  /*14b0*/  PLOP3.LUT P1, PT, PT, PT, UP0, 0x80, 0x0 ;  /* 0x000000000000781c */ /* 0x010fda0003f2f008 */
[----:B------:R-:W-:Y:S05]  /*14c0*/  @!P1 BRA `(.L_x_18) ;  /* 0xfffffffc00f09947 */ /* 0x000fea000383ffff */
[----:B------:R-:W-:-:S13]  /*14d0*/  LOP3.LUT P1, RZ, R0, 0xff, RZ, 0xc0, !PT ;  /* 0x000000ff00ff7812 */ /* 0x000fda000782c0ff */
[----:B------:R-:W-:Y:S05]  /*14e0*/  @!P1 EXIT ;  /* 0x000000000000994d */ /* 0x000fea0003800000 */
[----:B------:R-:W4:Y:S01]  /*14f0*/  S2UR UR6, SR_CgaCtaId ;  /* 0x00000000000679c3 */ /* 0x000f220000008800 */
[CC--:B------:R-:W-:Y:S01]  /*1500*/  LEA.HI R0, R13.reuse, R2.reuse, RZ, 0x2 ;  /* 0x000000020d007211 */ /* 0x0c0fe200078f10ff */
[----:B------:R-:W-:Y:S01]  /*1510*/  UIADD3 UR7, UR18, -0x1, URZ ;  /* 0xffffffff12077890 */ /* 0x000fe2000fffe03f */
[----:B------:R-:W-:Y:S01]  /*1520*/  LEA.HI R13, R13, R2, RZ, 0x5 ;  /* 0x000000020d0d7211 */ /* 0x000fe200078f28ff */
[----:B------:R-:W-:Y:S01]  /*1530*/  UMOV UR22, 0x400 ;  /* 0x0000040000167882 */ /* 0x000fe20000000000 */
[--C-:B---3--:R-:W-:Y:S01]  /*1540*/  SHF.R.S32.HI R4, RZ, 0x2, R0.reuse ;  /* 0x00000002ff047819 */ /* 0x108fe20000011400 */
[----:B------:R-:W-:Y:S01]  /*1550*/  UISETP.LT.AND UP0, UPT, UR14, 0x1, UPT ;  /* 0x000000010e00788c */ /* 0x000fe2000bf01270 */
[----:B------:R-:W-:Y:S01]  /*1560*/  SHF.R.S32.HI R3, RZ, 0x1f, R0 ;  /* 0x0000001fff037819 */ /* 0x000fe20000011400 */
[----:B------:R-:W-:Y:S01]  /*1570*/  ULOP3.LUT UR30, UR15, 0x1, URZ, 0xfc, !UPT ;  /* 0x000000010f1e7892 */ /* 0x000fe2000f8efc3f */
[----:B------:R-:W-:Y:S01]  /*1580*/  SHF.R.S32.HI R13, RZ, 0x5, R13 ;  /* 0x00000005ff0d7819 */ /* 0x000fe2000001140d */
[----:B------:R-:W-:Y:S01]  /*1590*/  USEL UR19, UR14, 0x1, UP0 ;  /* 0x000000010e137887 */ /* 0x000fe20008000000 */
[----:B------:R-:W-:Y:S01]  /*15a0*/  LEA.HI R3, R3, R4, RZ, 0x3 ;  /* 0x0000000403037211 */ /* 0x000fe200078f18ff */
[----:B------:R-:W-:-:S02]  /*15b0*/  UISETP.NE.AND UP0, UPT, UR7, URZ, UPT ;  /* 0x0000003f0700728c */ /* 0x000fc4000bf05270 */
[----:B------:R-:W-:Y:S01]  /*15c0*/  USHF.L.U32 UR29, UR14, 0x1, URZ ;  /* 0x000000010e1d7899 */ /* 0x000fe2000800063f */
[----:B------:R-:W-:Y:S01]  /*15d0*/  LOP3.LUT R3, R3, 0xfffffff8, RZ, 0xc0, !PT ;  /* 0xfffffff803037812 */ /* 0x000fe200078ec0ff */
[----:B------:R-:W-:Y:S02]  /*15e0*/  UIADD3 UR19, -UR19, UR14, URZ ;  /* 0x0000000e13137290 */ /* 0x000fe4000fffe13f */
[----:B------:R-:W-:Y:S02]  /*15f0*/  USEL UR27, URZ, 0x1, UP0 ;  /* 0x000000013f1b7887 */ /* 0x000fe40008000000 */
[----:B------:R-:W-:Y:S01]  /*1600*/  IMAD.IADD R4, R4, 0x1, -R3 ;  /* 0x0000000104047824 */ /* 0x000fe200078e0a03 */
[----:B------:R-:W-:Y:S01]  /*1610*/  LOP3.LUT R3, R0, 0xfffffffc, RZ, 0xc0, !PT ;  /* 0xfffffffc00037812 */ /* 0x000fe200078ec0ff */
[----:B----4-:R-:W-:-:S03]  /*1620*/  ULEA UR22, UR6, UR22, 0x18 ;  /* 0x0000001606167291 */ /* 0x010fc6000f8ec03f */
[--C-:B------:R-:W-:Y:S01]  /*1630*/  SHF.R.S32.HI R5, RZ, 0x1f, R4.reuse ;  /* 0x0000001fff057819 */ /* 0x100fe20000011404 */
[----:B------:R-:W-:Y:S01]  /*1640*/  USHF.L.U32 UR6, UR7, 0x3, URZ ;  /* 0x0000000307067899 */ /* 0x000fe2000800063f */
[C-C-:B------:R-:W-:Y:S01]  /*1650*/  IMAD R0, R13.reuse, -0x10, -R4.reuse ;  /* 0xfffffff00d007824 */ /* 0x140fe200078e0a04 */
[----:B------:R-:W-:Y:S01]  /*1660*/  UIADD3 UR28, UR22, 0x40, URZ ;  /* 0x00000040161c7890 */ /* 0x000fe2000fffe03f */
[----:B--2---:R-:W-:Y:S01]  /*1670*/  IMAD.IADD R6, R2, 0x1, -R3 ;  /* 0x0000000102067824 */ /* 0x004fe200078e0a03 */
[----:B------:R-:W-:Y:S01]  /*1680*/  ULOP3.LUT UR6, UR6, 0x8, URZ, 0xc0, !UPT ;  /* 0x0000000806067892 */ /* 0x000fe2000f8ec03f */
[----:B------:R-:W-:Y:S01]  /*1690*/  IMAD.WIDE R2, R13, 0x10, R4 ;  /* 0x000000100d027825 */ /* 0x000fe200078e0204 */
[----:B------:R-:W-:Y:S02]  /*16a0*/  ULEA UR18, UR18, UR28, 0x3 ;  /* 0x0000001c12127291 */ /* 0x000fe4000f8e183f */
[----:B------:R-:W-:Y:S01]  /*16b0*/  ULOP3.LUT UR26, UR6, 0x8, URZ, 0x3c, !UPT ;  /* 0x00000008061a7892 */ /* 0x000fe2000f8e3c3f */
[----:B------:R2:W-:Y:S01]  /*16c0*/  STL [R1+0x88], R6 ;  /* 0x0000880601007387 */ /* 0x0005e20000100800 */
[----:B------:R-:W-:-:S03]  /*16d0*/  ULOP3.LUT UR12, UR6, 0x18, URZ, 0x3c, !UPT ;  /* 0x00000018060c7892 */ /* 0x000fc6000f8e3c3f */
[----:B------:R-:W-:Y:S02]  /*16e0*/  ULDC UR6, c[0x0][0x284] ;  /* 0x0000a10000067ab9 */ /* 0x000fe40000000800 */
[----:B------:R-:W-:-:S05]  /*16f0*/  VIADD R0, R0, UR6 ;  /* 0x0000000600007c36 */ /* 0x000fca0008000000 */
[----:B------:R2:W-:Y:S04]  /*1700*/  STL [R1+0x8c], R0 ;  /* 0x00008c0001007387 */ /* 0x0005e80000100800 */
[----:B------:R2:W-:Y:S02]  /*1710*/  STL.64 [R1+0x90], R2 ;  /* 0x0000900201007387 */ /* 0x0005e40000100a00 */
.L_x_301:
[----:B--2---:R-:W-:Y:S01]  /*1720*/  IMAD.U32 R0, RZ, RZ, UR27 ;  /* 0x0000001bff007e24 */ /* 0x004fe2000f8e00ff */
[----:B01----:R-:W2:Y:S01]  /*1730*/  LDC R2, c[0x0][0x28c] ;  /* 0x0000a300ff027b82 */ /* 0x003ea20000000800 */
[----:B------:R-:W-:Y:S01]  /*1740*/  UMOV UR6, URZ ;  /* 0x0000003f00067c82 */ /* 0x000fe20008000000 */
[----:B------:R-:W-:Y:S02]  /*1750*/  UMOV UR23, UR5 ;  /* 0x0000000500177c82 */ /* 0x000fe40008000000 */
[----:B------:R-:W-:-:S04]  /*1760*/  SHF.L.U32 R0, R0, 0x1f, RZ ;  /* 0x0000001f00007819 */ /* 0x000fc800000006ff */
[----:B------:R-:W3:Y:S01]  /*1770*/  SYNCS.PHASECHK.TRANS64.TRYWAIT P1, [UR18+-0x8], R0 ;  /* 0xfffff800ff0075a7 */ /* 0x000ee20008020152 */
[----:B--2---:R-:W-:Y:S01]  /*1780*/  ISETP.GE.AND P2, PT, R2, 0x1, PT ;  /* 0x000000010200780c */ /* 0x004fe20003f46270 */
[----:B---34-:R-:W-:-:S12]  /*1790*/  @!P1 BRA `(.L_x_19) ;  /* 0x000000e800809947 */ /* 0x018fd80003800000 */
.L_x_322:
[----:B------:R3:W-:Y:S01]  /*17a0*/  STL [R1+0x6c], RZ ;  /* 0x00006cff01007387 */ /* 0x0007e20000100800 */
[----:B------:R-:W-:Y:S01]  /*17b0*/  UMOV UR24, UR4 ;  /* 0x0000000400187c82 */ /* 0x000fe20008000000 */
[----:B------:R-:W-:Y:S01]  /*17c0*/  UMOV UR7, URZ ;  /* 0x0000003f00077c82 */ /* 0x000fe20008000000 */
[----:B------:R-:W-:Y:S01]  /*17d0*/  UMOV UR8, URZ ;  /* 0x0000003f00087c82 */ /* 0x000fe20008000000 */
[----:B------:R3:W-:Y:S01]  /*17e0*/  STL [R1+0x68], RZ ;  /* 0x000068ff01007387 */ /* 0x0007e20000100800 */
[----:B--2---:R-:W-:Y:S01]  /*17f0*/  IMAD.MOV.U32 R0, RZ, RZ, RZ ;  /* 0x000000ffff007224 */ /* 0x004fe200078e00ff */
[----:B------:R-:W-:Y:S02]  /*1800*/  CS2R R2, SRZ ;  /* 0x0000000000027805 */ /* 0x000fe4000001ff00 */
[----:B------:R-:W-:Y:S01]  /*1810*/  CS2R R4, SRZ ;  /* 0x0000000000047805 */ /* 0x000fe2000001ff00 */
[----:B------:R3:W-:Y:S01]  /*1820*/  STL [R1+0x64], RZ ;  /* 0x000064ff01007387 */ /* 0x0007e20000100800 */
[----:B------:R-:W-:-:S02]  /*1830*/  CS2R R6, SRZ ;  /* 0x0000000000067805 */ /* 0x000fc4000001ff00 */
[----:B------:R-:W-:Y:S02]  /*1840*/  CS2R R8, SRZ ;  /* 0x0000000000087805 */ /* 0x000fe4000001ff00 */
[----:B0-----:R-:W-:Y:S01]  /*1850*/  CS2R R10, SRZ ;  /* 0x00000000000a7805 */ /* 0x001fe2000001ff00 */
[----:B------:R3:W-:Y:S01]  /*1860*/  STL [R1+0x60], RZ ;  /* 0x000060ff01007387 */ /* 0x0007e20000100800 */
[----:B-1----:R-:W-:Y:S02]  /*1870*/  CS2R R12, SRZ ;  /* 0x00000000000c7805 */ /* 0x002fe4000001ff00 */
[----:B------:R-:W-:Y:S02]  /*1880*/  CS2R R14, SRZ ;  /* 0x00000000000e7805 */ /* 0x000fe4000001ff00 */
[----:B------:R-:W-:Y:S01]  /*1890*/  CS2R R16, SRZ ;  /* 0x0000000000107805 */ /* 0x000fe2000001ff00 */
[----:B------:R3:W-:Y:S01]  /*18a0*/  STL [R1+0x5c], RZ ;  /* 0x00005cff01007387 */ /* 0x0007e20000100800 */
[----:B------:R-:W-:-:S02]  /*18b0*/  CS2R R18, SRZ ;  /* 0x0000000000127805 */ /* 0x000fc4000001ff00 */
[----:B------:R-:W-:Y:S02]  /*18c0*/  CS2R R20, SRZ ;  /* 0x0000000000147805 */ /* 0x000fe4000001ff00 */
[----:B------:R-:W-:Y:S01]  /*18d0*/  CS2R R22, SRZ ;  /* 0x0000000000167805 */ /* 0x000fe2000001ff00 */
[----:B------:R3:W-:Y:S01]  /*18e0*/  STL [R1+0x58], RZ ;  /* 0x000058ff01007387 */ /* 0x0007e20000100800 */
[----:B------:R-:W-:Y:S02]  /*18f0*/  CS2R R152, SRZ ;  /* 0x0000000000987805 */ /* 0x000fe4000001ff00 */
        /* <DEDUP_REMOVED lines=48> */
[----:B------:R-:W-:Y:S01]  /*1c00*/  CS2R R226, SRZ ;  /* 0x0000000000e27805 */ /* 0x000fe2000001ff00 */
[----:B------:R-:W-:Y:S01]  /*1c10*/  IMAD.MOV.U32 R228, RZ, RZ, RZ ;  /* 0x000000ffffe47224 */ /* 0x000fe200078e00ff */
[----:B------:R3:W-:Y:S01]  /*1c20*/  STL [R1+0x24], RZ ;  /* 0x000024ff01007387 */ /* 0x0007e20000100800 */
[----:B------:R-:W-:Y:S02]  /*1c30*/  CS2R R24, SRZ ;  /* 0x0000000000187805 */ /* 0x000fe4000001ff00 */
[----:B------:R-:W-:-:S02]  /*1c40*/  CS2R R26, SRZ ;  /* 0x00000000001a7805 */ /* 0x000fc4000001ff00 */
[----:B------:R-:W-:Y:S01]  /*1c50*/  CS2R R28, SRZ ;  /* 0x00000000001c7805 */ /* 0x000fe2000001ff00 */
[----:B------:R3:W-:Y:S01]  /*1c60*/  STL [R1+0x20], RZ ;  /* 0x000020ff01007387 */ /* 0x0007e20000100800 */
[----:B------:R-:W-:Y:S02]  /*1c70*/  CS2R R30, SRZ ;  /* 0x00000000001e7805 */ /* 0x000fe4000001ff00 */
[----:B------:R-:W-:Y:S02]  /*1c80*/  CS2R R32, SRZ ;  /* 0x0000000000207805 */ /* 0x000fe4000001ff00 */
[----:B------:R-:W-:Y:S01]  /*1c90*/  CS2R R34, SRZ ;  /* 0x0000000000227805 */ /* 0x000fe2000001ff00 */
        /* <DEDUP_REMOVED lines=28> */
[----:B------:R3:W-:Y:S01]  /*1e60*/  STL [R1], RZ ;  /* 0x000000ff01007387 */ /* 0x0007e20000100800 */
[----:B------:R-:W-:Y:S02]  /*1e70*/  CS2R R78, SRZ ;  /* 0x00000000004e7805 */ /* 0x000fe4000001ff00 */
[----:B------:R-:W-:Y:S02]  /*1e80*/  CS2R R80, SRZ ;  /* 0x0000000000507805 */ /* 0x000fe4000001ff00 */
[----:B------:R-:W-:Y:S02]  /*1e90*/  CS2R R82, SRZ ;  /* 0x0000000000527805 */ /* 0x000fe4000001ff00 */
[----:B------:R-:W-:Y:S02]  /*1ea0*/  CS2R R84, SRZ ;  /* 0x0000000000547805 */ /* 0x000fe4000001ff00 */
[----:B------:R-:W-:-:S02]  /*1eb0*/  CS2R R86, SRZ ;  /* 0x0000000000567805 */ /* 0x000fc4000001ff00 */
[----:B------:R-:W-:Y:S02]  /*1ec0*/  CS2R R88, SRZ ;  /* 0x0000000000587805 */ /* 0x000fe4000001ff00 */
        /* <DEDUP_REMOVED lines=30> */
[----:B------:R-:W-:Y:S01]  /*20b0*/  CS2R R150, SRZ ;  /* 0x0000000000967805 */ /* 0x000fe2000001ff00 */
[----:B---3--:R-:W-:Y:S06]  /*20c0*/  @!P2 BRA `(.L_x_20) ;  /* 0x0000001000a0a947 */ /* 0x008fec0003800000 */
[----:B------:R-:W-:-:S06]  /*20d0*/  UISETP.NE.AND UP0, UPT, UR30, 0x3, UPT ;  /* 0x000000031e00788c */ /* 0x000fcc000bf05270 */
[----:B------:R-:W-:-:S13]  /*20e0*/  PLOP3.LUT P2, PT, PT, PT, UP0, 0x80, 0x0 ;  /* 0x000000000000781c */ /* 0x000fda0003f4f008 */
[----:B------:R-:W-:Y:S05]  /*20f0*/  @!P2 BRA `(.L_x_21) ;  /* 0x000000000004a947 */ /* 0x000fea0003800000 */
[----:B------:R-:W-:Y:S01]  /*2100*/  BPT.TRAP 0x1 ;  /* 0x000000040000795c */ /* 0x000fe20000300000 */
.L_x_21:
[----:B------:R-:W-:Y:S01]  /*2110*/  ULEA UR6, UR5, UR22, 0x3 ;  /* 0x0000001605067291 */ /* 0x000fe2000f8e183f */
[----:B------:R-:W-:-:S05]  /*2120*/  IMAD.U32 R0, RZ, RZ, UR4 ;  /* 0x00000004ff007e24 */ /* 0x000fca000f8e00ff */
[----:B------:R-:W-:-:S04]  /*2130*/  SHF.L.U32 R0, R0, 0x1f, RZ ;  /* 0x0000001f00007819 */ /* 0x000fc800000006ff */
[----:B------:R0:W1:Y:S01]  /*2140*/  SYNCS.PHASECHK.TRANS64.TRYWAIT P1, [UR6], R0 ;  /* 0x00000000ff0075a7 */ /* 0x0000620008020146 */
[----:B------:R-:W-:Y:S05]  /*2150*/  @!P2 BRA `(.L_x_22) ;  /* 0x000000000004a947 */ /* 0x000fea0003800000 */
[----:B------:R-:W-:Y:S01]  /*2160*/  BPT.TRAP 0x1 ;  /* 0x000000040000795c */ /* 0x000fe20000300000 */
.L_x_22:
[----:B-1----:R-:W-:Y:S05]  /*2170*/  @P1 BRA `(.L_x_23) ;  /* 0x0000000000081947 */ /* 0x002fea0003800000 */
[----:B------:R-:W1:Y:S02]  /*2180*/  SYNCS.PHASECHK.TRANS64.TRYWAIT P1, [UR6], R0 ;  /* 0x00000000ff0075a7 */ /* 0x000e640008020146 */
[----:B-1----:R-:W-:Y:S05]  /*2190*/  @!P1 BRA `(.L_x_24) ;  /* 0x000000e000189947 */ /* 0x002fea0003800000 */
.L_x_23:
[----:B------:R-:W-:Y:S01]  /*21a0*/  UIADD3 UR6, UR22, 0x100, URZ ;  /* 0x0000010016067890 */ /* 0x000fe2000fffe03f */
[----:B------:R-:W-:Y:S01]  /*21b0*/  WARPGROUP.ARRIVE ;  /* 0x00000000000079c5 */ /* 0x000fe20000000000 */
[----:B------:R-:W-:Y:S01]  /*21c0*/  UIADD3 UR7, UR22, 0x6100, URZ ;  /* 0x0000610016077890 */ /* 0x000fe2000fffe03f */
[----:B------:R2:W-:Y:S01]  /*21d0*/  STL [R1+0x6c], RZ ;  /* 0x00006cff01007387 */ /* 0x0005e20000100800 */
[----:B------:R-:W-:Y:S01]  /*21e0*/  USHF.R.U32.HI UR6, URZ, 0x4, UR6 ;  /* 0x000000043f067899 */ /* 0x000fe20008011606 */
[----:B01----:R-:W-:Y:S01]  /*21f0*/  IMAD.MOV.U32 R0, RZ, RZ, RZ ;  /* 0x000000ffff007224 */ /* 0x003fe200078e00ff */
[----:B------:R-:W-:Y:S01]  /*2200*/  USHF.R.U32.HI UR7, URZ, 0x4, UR7 ;  /* 0x000000043f077899 */ /* 0x000fe20008011607 */
[----:B------:R2:W-:Y:S01]  /*2210*/  STL [R1+0x68], RZ ;  /* 0x000068ff01007387 */ /* 0x0005e20000100800 */
[----:B------:R-:W-:Y:S01]  /*2220*/  ULOP3.LUT UR6, UR6, 0x3fff, URZ, 0xc0, !UPT ;  /* 0x00003fff06067892 */ /* 0x000fe2000f8ec03f */
[----:B------:R-:W-:Y:S01]  /*2230*/  CS2R R2, SRZ ;  /* 0x0000000000027805 */ /* 0x000fe2000001ff00 */
[----:B------:R-:W-:Y:S01]  /*2240*/  ULOP3.LUT UR7, UR7, 0x3fff, URZ, 0xc0, !UPT ;  /* 0x00003fff07077892 */ /* 0x000fe2000f8ec03f */
[----:B------:R2:W-:Y:S01]  /*2250*/  STL [R1+0x64], RZ ;  /* 0x000064ff01007387 */ /* 0x0005e20000100800 */
[----:B------:R-:W-:Y:S01]  /*2260*/  ULOP3.LUT UR6, UR6, 0x10000, URZ, 0xfc, !UPT ;  /* 0x0001000006067892 */ /* 0x000fe2000f8efc3f */
[----:B------:R-:W-:Y:S01]  /*2270*/  CS2R R4, SRZ ;  /* 0x0000000000047805 */ /* 0x000fe2000001ff00 */
[----:B------:R-:W-:Y:S01]  /*2280*/  ULOP3.LUT UR7, UR7, 0x10000, URZ, 0xfc, !UPT ;  /* 0x0001000007077892 */ /* 0x000fe2000f8efc3f */
[----:B------:R2:W-:Y:S01]  /*2290*/  STL [R1+0x60], RZ ;  /* 0x000060ff01007387 */ /* 0x0005e20000100800 */
[----:B------:R-:W-:Y:S01]  /*22a0*/  ULEA UR6, UR5, UR6, 0x9 ;  /* 0x0000000605067291 */ /* 0x000fe2000f8e483f */
[----:B------:R-:W-:Y:S01]  /*22b0*/  CS2R R6, SRZ ;  /* 0x0000000000067805 */ /* 0x000fe2000001ff00 */
[----:B------:R-:W-:Y:S01]  /*22c0*/  ULEA UR7, UR5, UR7, 0xb ;  /* 0x0000000705077291 */ /* 0x000fe2000f8e583f */
[----:B------:R2:W-:Y:S01]  /*22d0*/  STL [R1+0x5c], RZ ;  /* 0x00005cff01007387 */ /* 0x0005e20000100800 */
[----:B------:R-:W-:Y:S01]  /*22e0*/  UMOV UR9, 0x40000040 ;  /* 0x4000004000097882 */ /* 0x000fe20000000000 */
[----:B------:R-:W-:Y:S01]  /*22f0*/  UMOV UR11, 0x40000040 ;  /* 0x40000040000b7882 */ /* 0x000fe20000000000 */
[----:B------:R-:W-:Y:S01]  /*2300*/  CS2R R8, SRZ ;  /* 0x0000000000087805 */ /* 0x000fe2000001ff00 */
[----:B------:R-:W-:Y:S01]  /*2310*/  UMOV UR8, UR6 ;  /* 0x0000000600087c82 */ /* 0x000fe20008000000 */
[----:B------:R2:W-:Y:S01]  /*2320*/  STL [R1+0x58], RZ ;  /* 0x000058ff01007387 */ /* 0x0005e20000100800 */
[----:B------:R-:W-:Y:S01]  /*2330*/  UMOV UR10, UR7 ;  /* 0x00000007000a7c82 */ /* 0x000fe20008000000 */
[----:B------:R-:W-:Y:S01]  /*2340*/  CS2R R10, SRZ ;  /* 0x00000000000a7805 */ /* 0x000fe2000001ff00 */
[----:B------:R-:W-:Y:S01]  /*2350*/  QGMMA.64x256x32.F32.E5M2.E5M2 R24, gdesc[UR8], RZ, !UPT ;  /* 0x03e00000081879f3 */ /* 0x000fe2000c7038ff */
[----:B------:R-:W-:Y:S01]  /*2360*/  UIADD3 UR8, UR6, 0x2, URZ ;  /* 0x0000000206087890 */ /* 0x000fe2000fffe03f */
[----:B------:R2:W-:Y:S01]  /*2370*/  STL [R1+0x54], RZ ;  /* 0x000054ff01007387 */ /* 0x0005e20000100800 */
[----:B------:R-:W-:Y:S01]  /*2380*/  UIADD3 UR10, UR7, 0x2, URZ ;  /* 0x00000002070a7890 */ /* 0x000fe2000fffe03f */
[----:B------:R-:W-:Y:S01]  /*2390*/  CS2R R12, SRZ ;  /* 0x00000000000c7805 */ /* 0x000fe2000001ff00 */
[----:B------:R-:W-:Y:S01]  /*23a0*/  UMOV UR9, 0x40000040 ;  /* 0x4000004000097882 */ /* 0x000fe20000000000 */
[----:B------:R-:W-:Y:S01]  /*23b0*/  UMOV UR11, 0x40000040 ;  /* 0x40000040000b7882 */ /* 0x000fe20000000000 */
        /* <DEDUP_REMOVED lines=57> */
[----:B------:R-:W-:Y:S01]  /*2750*/  CS2R R226, SRZ ;  /* 0x0000000000e27805 */ /* 0x000fe2000001ff00 */
[----:B------:R-:W-:-:S02]  /*2760*/  IMAD.MOV.U32 R228, RZ, RZ, RZ ;  /* 0x000000ffffe47224 */ /* 0x000fc400078e00ff */
[----:B------:R2:W-:Y:S04]  /*2770*/  STL [R1+0x14], RZ ;  /* 0x000014ff01007387 */ /* 0x0005e80000100800 */
[----:B------:R2:W-:Y:S04]  /*2780*/  STL [R1+0x10], RZ ;  /* 0x000010ff01007387 */ /* 0x0005e80000100800 */
[----:B------:R2:W-:Y:S04]  /*2790*/  STL [R1+0xc], RZ ;  /* 0x00000cff01007387 */ /* 0x0005e80000100800 */
[----:B------:R2:W-:Y:S04]  /*27a0*/  STL [R1+0x8], RZ ;  /* 0x000008ff01007387 */ /* 0x0005e80000100800 */
[----:B------:R2:W-:Y:S04]  /*27b0*/  STL [R1+0x4], RZ ;  /* 0x000004ff01007387 */ /* 0x0005e80000100800 */
[----:B------:R2:W-:Y:S01]  /*27c0*/  STL [R1], RZ ;  /* 0x000000ff01007387 */ /* 0x0005e20000100800 */
[----:B------:R-:W-:Y:S01]  /*27d0*/  QGMMA.64x256x32.F32.E5M2.E5M2 R24, gdesc[UR8], R24 ;  /* 0x03e00000081879f3 */ /* 0x000fe20008703818 */
[----:B------:R-:W-:-:S02]  /*27e0*/  UIADD3 UR8, UR6, 0x4, URZ ;  /* 0x0000000406087890 */ /* 0x000fc4000fffe03f */
[----:B------:R-:W-:Y:S01]  /*27f0*/  UIADD3 UR10, UR7, 0x4, URZ ;  /* 0x00000004070a7890 */ /* 0x000fe2000fffe03f */
[----:B------:R-:W-:Y:S01]  /*2800*/  UMOV UR9, 0x40000040 ;  /* 0x4000004000097882 */ /* 0x000fe20000000000 */
[----:B------:R-:W-:-:S15]  /*2810*/  UMOV UR11, 0x40000040 ;  /* 0x40000040000b7882 */ /* 0x000fde0000000000 */
[----:B------:R-:W-:-:S08]  /*2820*/  NOP ;  /* 0x0000000000007918 */ /* 0x000fd00000000000 */
[----:B------:R-:W-:Y:S01]  /*2830*/  QGMMA.64x256x32.F32.E5M2.E5M2 R24, gdesc[UR8], R24 ;  /* 0x03e00000081879f3 */ /* 0x000fe20008703818 */
[----:B------:R-:W-:Y:S02]  /*2840*/  UIADD3 UR10, UR7, 0x6, URZ ;  /* 0x00000006070a7890 */ /* 0x000fe4000fffe03f */
[----:B------:R-:W-:Y:S01]  /*2850*/  UIADD3 UR8, UR6, 0x6, URZ ;  /* 0x0000000606087890 */ /* 0x000fe2000fffe03f */
[----:B------:R-:W-:Y:S01]  /*2860*/  ULDC UR7, c[0x0][0x50c] ;  /* 0x0001430000077ab9 */ /* 0x000fe20000000800 */
[----:B------:R-:W-:Y:S01]  /*2870*/  UMOV UR9, 0x40000040 ;  /* 0x4000004000097882 */ /* 0x000fe20000000000 */
[----:B------:R-:W-:Y:S01]  /*2880*/  UISETP.NE.AND UP0, UPT, UR7, 0x4, UPT ;  /* 0x000000040700788c */ /* 0x000fe2000bf05270 */
[----:B------:R-:W-:Y:S01]  /*2890*/  UMOV UR11, 0x40000040 ;  /* 0x40000040000b7882 */ /* 0x000fe20000000000 */
[----:B------:R-:W-:Y:S02]  /*28a0*/  UMOV UR6, 0x4 ;  /* 0x0000000400067882 */ /* 0x000fe40000000000 */
[----:B------:R-:W-:-:S06]  /*28b0*/  USEL UR7, URZ, 0x1, UP0 ;  /* 0x000000013f077887 */ /* 0x000fcc0008000000 */
[----:B------:R-:W-:-:S12]  /*28c0*/  ISETP.NE.AND P1, PT, RZ, UR7, PT ;  /* 0x00000007ff007c0c */ /* 0x000fd8000bf25270 */
[----:B------:R-:W-:Y:S01]  /*28d0*/  QGMMA.64x256x32.F32.E5M2.E5M2 R24, gdesc[UR8], R24, gsb0 ;  /* 0x03e00000081879f3 */ /* 0x000fe20008003818 */
[----:B--2---:R-:W-:Y:S05]  /*28e0*/  @!P1 BRA `(.L_x_25) ;  /* 0x0000000800809947 */ /* 0x004fea0003800000 */
[----:B------:R-:W-:Y:S02]  /*28f0*/  WARPGROUP.DEPBAR.LE gsb0, 0x0 ;  /* 0x00008000000079c5 */ /* 0x000fe40000010000 */
[----:B------:R-:W-:-:S01]  /*2900*/  FADD R227, RZ, R25 ;  /* 0x00000019ffe37221 */ /* 0x000fc20000000000 */
[----:B------:R-:W-:Y:S01]  /*2910*/  FADD R228, RZ, R24 ;  /* 0x00000018ffe47221 */ /* 0x000fe20000000000 */
[----:B------:R-:W-:-:S01]  /*2920*/  FADD R226, RZ, R26 ;  /* 0x0000001affe27221 */ /* 0x000fc20000000000 */
[----:B------:R-:W-:Y:S01]  /*2930*/  FADD R225, RZ, R27 ;  /* 0x0000001bffe17221 */ /* 0x000fe20000000000 */
[----:B------:R-:W-:-:S01]  /*2940*/  FADD R224, RZ, R28 ;  /* 0x0000001cffe07221 */ /* 0x000fc20000000000 */
[----:B------:R0:W-:Y:S01]  /*2950*/  STL [R1+0x9c], R227 ;  /* 0x00009ce301007387 */ /* 0x0001e20000100800 */
[----:B------:R-:W-:-:S01]  /*2960*/  FADD R223, RZ, R29 ;  /* 0x0000001dffdf7221 */ /* 0x000fc20000000000 */
[----:B------:R-:W-:Y:S01]  /*2970*/  FADD R222, RZ, R30 ;  /* 0x0000001effde7221 */ /* 0x000fe20000000000 */
[----:B------:R-:W-:-:S01]  /*2980*/  FADD R221, RZ, R31 ;  /* 0x0000001fffdd7221 */ /* 0x000fc20000000000 */
[----:B------:R-:W-:Y:S01]  /*2990*/  FADD R220, RZ, R32 ;  /* 0x00000020ffdc7221 */ /* 0x000fe20000000000 */
[----:B------:R-:W-:-:S01]  /*29a0*/  FADD R219, RZ, R33 ;  /* 0x00000021ffdb7221 */ /* 0x000fc20000000000 */
[----:B------:R-:W-:Y:S01]  /*29b0*/  FADD R218, RZ, R34 ;  /* 0x00000022ffda7221 */ /* 0x000fe20000000000 */
[----:B------:R-:W-:-:S01]  /*29c0*/  FADD R217, RZ, R35 ;  /* 0x00000023ffd97221 */ /* 0x000fc20000000000 */
[----:B------:R-:W-:Y:S01]  /*29d0*/  FADD R216, RZ, R36 ;  /* 0x00000024ffd87221 */ /* 0x000fe20000000000 */
[----:B------:R-:W-:-:S01]  /*29e0*/  FADD R215, RZ, R37 ;  /* 0x00000025ffd77221 */ /* 0x000fc20000000000 */
[----:B0-----:R-:W-:Y:S01]  /*29f0*/  FADD R227, RZ, R124 ;  /* 0x0000007cffe37221 */ /* 0x001fe20000000000 */
[----:B------:R-:W-:-:S01]  /*2a00*/  FADD R214, RZ, R38 ;  /* 0x00000026ffd67221 */ /* 0x000fc20000000000 */
[----:B------:R-:W-:Y:S01]  /*2a10*/  FADD R213, RZ, R39 ;  /* 0x00000027ffd57221 */ /* 0x000fe20000000000 */
[----:B------:R-:W-:-:S01]  /*2a20*/  FADD R212, RZ, R40 ;  /* 0x00000028ffd47221 */ /* 0x000fc20000000000 */
[----:B------:R-:W-:Y:S01]  /*2a30*/  FADD R211, RZ, R41 ;  /* 0x00000029ffd37221 */ /* 0x000fe20000000000 */
[----:B------:R0:W-:Y:S01]  /*2a40*/  STL [R1], R227 ;  /* 0x000000e301007387 */ /* 0x0001e20000100800 */
        /* <DEDUP_REMOVED lines=94> */
[----:B0-----:R-:W-:-:S05]  /*3030*/  FADD R227, RZ, R131 ;  /* 0x00000083ffe37221 */ /* 0x001fca0000000000 */
[----:B------:R0:W-:Y:S02]  /*3040*/  STL [R1+0x1c], R227 ;  /* 0x00001ce301007387 */ /* 0x0001e40000100800 */
        /* <DEDUP_REMOVED lines=39> */
[----:B------:R0:W-:Y:S04]  /*32c0*/  STL [R1+0x6c], R227 ;  /* 0x00006ce301007387 */ /* 0x0001e80000100800 */
[----:B0-----:R0:W5:Y:S01]  /*32d0*/  LDL.LU R227, [R1+0x9c] ;  /* 0x00009c0001e37983 */ /* 0x0011620000300800 */
[----:B------:R-:W-:-:S05]  /*32e0*/  UMOV UR6, URZ ;  /* 0x0000003f00067c82 */ /* 0x000fca0008000000 */
.L_x_25:
[----:B------:R-:W-:Y:S01]  /*32f0*/  UIADD3 UR23, UR5, 0x1, URZ ;  /* 0x0000000105177890 */ /* 0x000fe2000fffe03f */
[----:B------:R-:W-:-:S03]  /*3300*/  UMOV UR8, 0x1 ;  /* 0x0000000100087882 */ /* 0x000fc60000000000 */
[----:B------:R-:W-:-:S04]  /*3310*/  UISETP.NE.AND UP0, UPT, UR23, 0x3, UPT ;  /* 0x000000031700788c */ /* 0x000fc8000bf05270 */
[----:B------:R-:W-:Y:S02]  /*3320*/  USEL UR24, URZ, 0x1, UP0 ;  /* 0x000000013f187887 */ /* 0x000fe40008000000 */
[----:B------:R-:W-:Y:S02]  /*3330*/  USEL UR23, UR23, URZ, UP0 ;  /* 0x0000003f17177287 */ /* 0x000fe40008000000 */
[----:B------:R-:W-:-:S12]  /*3340*/  ULOP3.LUT UR24, UR4, UR24, URZ, 0x3c, !UPT ;  /* 0x0000001804187292 */ /* 0x000fd8000f8e3c3f */
.L_x_20:
[----:B------:R-:W-:-:S06]  /*3350*/  UISETP.GE.AND UP0, UPT, UR19, 0x1, UPT ;  /* 0x000000011300788c */ /* 0x000fcc000bf06270 */
[----:B------:R-:W-:-:S13]  /*3360*/  PLOP3.LUT P1, PT, PT, PT, UP0, 0x80, 0x0 ;  /* 0x000000000000781c */ /* 0x000fda0003f2f008 */
[----:B------:R-:W-:Y:S05]  /*3370*/  @!P1 BRA `(.L_x_26) ;  /* 0x0000001000cc9947 */ /* 0x000fea0003800000 */
[----:B------:R-:W-:Y:S01]  /*3380*/  UMOV UR25, UR19 ;  /* 0x0000001300197c82 */ /* 0x000fe20008000000 */
[----:B------:R-:W-:Y:S01]  /*3390*/  UMOV UR33, UR5 ;  /* 0x0000000500217c82 */ /* 0x000fe20008000000 */
[----:B------:R-:W-:-:S05]  /*33a0*/  ULDC UR35, c[0x0][0x50c] ;  /* 0x0001430000237ab9 */ /* 0x000fca0000000800 */
.L_x_34:
[----:B------:R-:W-:-:S06]  /*33b0*/  UISETP.NE.AND UP0, UPT, UR30, 0x3, UPT ;  /* 0x000000031e00788c */ /* 0x000fcc000bf05270 */
[----:B------:R-:W-:-:S13]  /*33c0*/  PLOP3.LUT P2, PT, PT, PT, UP0, 0x80, 0x0 ;  /* 0x000000000000781c */ /* 0x000fda0003f4f008 */
[----:B-1---5:R-:W-:Y:S05]  /*33d0*/  @!P2 BRA `(.L_x_27) ;  /* 0x000000000004a947 */ /* 0x022fea0003800000 */
[----:B------:R-:W-:Y:S01]  /*33e0*/  BPT.TRAP 0x1 ;  /* 0x000000040000795c */ /* 0x000fe20000300000 */
.L_x_27:
[----:B------:R-:W-:Y:S01]  /*33f0*/  ULEA UR9, UR23, UR22, 0x3 ;  /* 0x0000001617097291 */ /* 0x000fe2000f8e183f */
[----:B------:R-:W-:-:S05]  /*3400*/  IMAD.U32 R229, RZ, RZ, UR24 ;  /* 0x00000018ffe57e24 */ /* 0x000fca000f8e00ff */
[----:B------:R-:W-:-:S04]  /*3410*/  SHF.L.U32 R229, R229, 0x1f, RZ ;  /* 0x0000001fe5e57819 */ /* 0x000fc800000006ff */
[----:B------:R1:W2:Y:S01]  /*3420*/  SYNCS.PHASECHK.TRANS64.TRYWAIT P1, [UR9], R229 ;  /* 0x000000e5ff0075a7 */ /* 0x0002a20008020149 */
[----:B------:R-:W-:Y:S05]  /*3430*/  @!P2 BRA `(.L_x_28) ;  /* 0x000000000004a947 */ /* 0x000fea0003800000 */
[----:B------:R-:W-:Y:S01]  /*3440*/  BPT.TRAP 0x1 ;  /* 0x000000040000795c */ /* 0x000fe20000300000 */
.L_x_28:
[----:B--2---:R-:W-:Y:S05]  /*3450*/  @P1 BRA `(.L_x_29) ;  /* 0x0000000000081947 */ /* 0x004fea0003800000 */
[----:B------:R-:W2:Y:S02]  /*3460*/  SYNCS.PHASECHK.TRANS64.TRYWAIT P1, [UR9], R229 ;  /* 0x000000e5ff0075a7 */ /* 0x000ea40008020149 */
[----:B--2---:R-:W-:Y:S05]  /*3470*/  @!P1 BRA `(.L_x_30) ;  /* 0x000000cc00789947 */ /* 0x004fea0003800000 */
.L_x_29:
[----:B------:R-:W-:Y:S01]  /*3480*/  UIADD3 UR9, UR22, 0x100, URZ ;  /* 0x0000010016097890 */ /* 0x000fe2000fffe03f */
[----:B------:R-:W-:Y:S01]  /*3490*/  WARPGROUP.ARRIVE ;  /* 0x00000000000079c5 */ /* 0x000fe20000000000 */
[----:B------:R-:W-:Y:S02]  /*34a0*/  UIADD3 UR10, UR22, 0x6100, URZ ;  /* 0x00006100160a7890 */ /* 0x000fe4000fffe03f */
[----:B------:R-:W-:Y:S02]  /*34b0*/  USHF.R.U32.HI UR9, URZ, 0x4, UR9 ;  /* 0x000000043f097899 */ /* 0x000fe40008011609 */
[----:B------:R-:W-:Y:S02]  /*34c0*/  USHF.R.U32.HI UR10, URZ, 0x4, UR10 ;  /* 0x000000043f0a7899 */ /* 0x000fe4000801160a */
[----:B------:R-:W-:Y:S02]  /*34d0*/  UISETP.NE.AND UP0, UPT, UR7, URZ, UPT ;  /* 0x0000003f0700728c */ /* 0x000fe4000bf05270 */
[----:B------:R-:W-:-:S02]  /*34e0*/  ULOP3.LUT UR9, UR9, 0x3fff, URZ, 0xc0, !UPT ;  /* 0x00003fff09097892 */ /* 0x000fc4000f8ec03f */
[----:B------:R-:W-:Y:S02]  /*34f0*/  ULOP3.LUT UR10, UR10, 0x3fff, URZ, 0xc0, !UPT ;  /* 0x00003fff0a0a7892 */ /* 0x000fe4000f8ec03f */
[----:B------:R-:W-:Y:S02]  /*3500*/  USEL UR8, UR8, URZ, !UP0 ;  /* 0x0000003f08087287 */ /* 0x000fe4000c000000 */
[----:B------:R-:W-:Y:S02]  /*3510*/  ULOP3.LUT UR7, UR9, 0x10000, URZ, 0xfc, !UPT ;  /* 0x0001000009077892 */ /* 0x000fe4000f8efc3f */
[----:B------:R-:W-:Y:S02]  /*3520*/  ULOP3.LUT UR10, UR10, 0x10000, URZ, 0xfc, !UPT ;  /* 0x000100000a0a7892 */ /* 0x000fe4000f8efc3f */
[----:B------:R-:W-:Y:S02]  /*3530*/  UISETP.NE.U32.AND UP0, UPT, UR8, URZ, UPT ;  /* 0x0000003f0800728c */ /* 0x000fe4000bf05070 */
[----:B------:R-:W-:-:S02]  /*3540*/  ULEA UR7, UR23, UR7, 0x9 ;  /* 0x0000000717077291 */ /* 0x000fc4000f8e483f */
[----:B------:R-:W-:Y:S01]  /*3550*/  ULEA UR34, UR23, UR10, 0xb ;  /* 0x0000000a17227291 */ /* 0x000fe2000f8e583f */
[----:B------:R-:W-:Y:S01]  /*3560*/  UMOV UR9, 0x40000040 ;  /* 0x4000004000097882 */ /* 0x000fe20000000000 */
[----:B------:R-:W-:Y:S01]  /*3570*/  UMOV UR11, 0x40000040 ;  /* 0x40000040000b7882 */ /* 0x000fe20000000000 */
[----:B------:R-:W-:Y:S02]  /*3580*/  UIADD3 UR6, UR6, 0x4, URZ ;  /* 0x0000000406067890 */ /* 0x000fe4000fffe03f */
[----:B------:R-:W-:Y:S02]  /*3590*/  UMOV UR8, UR7 ;  /* 0x0000000700087c82 */ /* 0x000fe40008000000 */
[----:B------:R-:W-:Y:S02]  /*35a0*/  UMOV UR10, UR34 ;  /* 0x00000022000a7c82 */ /* 0x000fe40008000000 */
[----:B------:R-:W-:Y:S01]  /*35b0*/  QGMMA.64x256x32.F32.E5M2.E5M2 R24, gdesc[UR8], R24, UP0 ;  /* 0x03e00000081879f3 */ /* 0x000fe2000bf03818 */
[----:B------:R-:W-:-:S02]  /*35c0*/  UIADD3 UR8, UR7, 0x2, URZ ;  /* 0x0000000207087890 */ /* 0x000fc4000fffe03f */
[----:B------:R-:W-:Y:S01]  /*35d0*/  UIADD3 UR10, UR34, 0x2, URZ ;  /* 0x00000002220a7890 */ /* 0x000fe2000fffe03f */
[----:B------:R-:W-:Y:S01]  /*35e0*/  UMOV UR9, 0x40000040 ;  /* 0x4000004000097882 */ /* 0x000fe20000000000 */
[----:B------:R-:W-:Y:S01]  /*35f0*/  UMOV UR11, 0x40000040 ;  /* 0x40000040000b7882 */ /* 0x000fe20000000000 */
[----:B------:R-:W-:-:S15]  /*3600*/  UISETP.NE.AND UP0, UPT, UR6, UR35, UPT ;  /* 0x000000230600728c */ /* 0x000fde000bf05270 */
[----:B------:R-:W-:-:S07]  /*3610*/  NOP ;  /* 0x0000000000007918 */ /* 0x000fce0000000000 */
[----:B------:R-:W-:Y:S01]  /*3620*/  QGMMA.64x256x32.F32.E5M2.E5M2 R24, gdesc[UR8], R24 ;  /* 0x03e00000081879f3 */ /* 0x000fe20008703818 */
[----:B------:R-:W-:Y:S02]  /*3630*/  UIADD3 UR8, UR7, 0x4, URZ ;  /* 0x0000000407087890 */ /* 0x000fe4000fffe03f */
[----:B------:R-:W-:Y:S01]  /*3640*/  UIADD3 UR10, UR34, 0x4, URZ ;  /* 0x00000004220a7890 */ /* 0x000fe2000fffe03f */
[----:B------:R-:W-:Y:S01]  /*3650*/  UMOV UR9, 0x40000040 ;  /* 0x4000004000097882 */ /* 0x000fe20000000000 */
[----:B------:R-:W-:-:S15]  /*3660*/  UMOV UR11, 0x40000040 ;  /* 0x40000040000b7882 */ /* 0x000fde0000000000 */
[----:B------:R-:W-:-:S08]  /*3670*/  NOP ;  /* 0x0000000000007918 */ /* 0x000fd00000000000 */
[----:B------:R-:W-:Y:S01]  /*3680*/  QGMMA.64x256x32.F32.E5M2.E5M2 R24, gdesc[UR8], R24 ;  /* 0x03e00000081879f3 */ /* 0x000fe20008703818 */
[----:B------:R-:W-:Y:S02]  /*3690*/  UIADD3 UR8, UR7, 0x6, URZ ;  /* 0x0000000607087890 */ /* 0x000fe4000fffe03f */
[----:B------:R-:W-:Y:S01]  /*36a0*/  UIADD3 UR10, UR34, 0x6, URZ ;  /* 0x00000006220a7890 */ /* 0x000fe2000fffe03f */
[----:B------:R-:W-:Y:S01]  /*36b0*/  UMOV UR9, 0x40000040 ;  /* 0x4000004000097882 */ /* 0x000fe20000000000 */
[----:B------:R-:W-:Y:S01]  /*36c0*/  UMOV UR11, 0x40000040 ;  /* 0x40000040000b7882 */ /* 0x000fe20000000000 */
[----:B------:R-:W-:-:S06]  /*36d0*/  USEL UR7, URZ, 0x1, UP0 ;  /* 0x000000013f077887 */ /* 0x000fcc0008000000 */
[----:B------:R-:W-:-:S15]  /*36e0*/  ISETP.NE.AND P1, PT, RZ, UR7, PT ;  /* 0x00000007ff007c0c */ /* 0x000fde000bf25270 */
[----:B------:R-:W-:-:S01]  /*36f0*/  NOP ;  /* 0x0000000000007918 */ /* 0x000fc20000000000 */
[----:B------:R-:W-:Y:S03]  /*3700*/  QGMMA.64x256x32.F32.E5M2.E5M2 R24, gdesc[UR8], R24, gsb0 ;  /* 0x03e00000081879f3 */ /* 0x000fe60008003818 */
[----:B------:R-:W-:Y:S02]  /*3710*/  WARPGROUP.DEPBAR.LE gsb0, 0x1 ;  /* 0x00008000000079c5 */ /* 0x000fe40000010100 */
[----:B------:R-:W-:Y:S05]  /*3720*/  @!P1 BRA `(.L_x_31) ;  /* 0x0000000c00709947 */ /* 0x000fea0003800000 */
[----:B------:R-:W-:Y:S02]  /*3730*/  WARPGROUP.DEPBAR.LE gsb0, 0x0 ;  /* 0x00008000000079c5 */ /* 0x000fe40000010000 */
[----:B-----5:R-:W-:-:S01]  /*3740*/  FADD R227, R25, R227 ;  /* 0x000000e319e37221 */ /* 0x020fc20000000000 */
[----:B------:R-:W-:Y:S01]  /*3750*/  FADD R226, R26, R226 ;  /* 0x000000e21ae27221 */ /* 0x000fe20000000000 */
[----:B------:R-:W-:-:S01]  /*3760*/  FADD R225, R27, R225 ;  /* 0x000000e11be17221 */ /* 0x000fc20000000000 */
[----:B------:R-:W-:Y:S01]  /*3770*/  FADD R224, R28, R224 ;  /* 0x000000e01ce07221 */ /* 0x000fe20000000000 */
[----:B------:R-:W-:-:S01]  /*3780*/  FADD R223, R29, R223 ;  /* 0x000000df1ddf7221 */ /* 0x000fc20000000000 */
[----:B------:R2:W-:Y:S01]  /*3790*/  STL [R1+0x9c], R227 ;  /* 0x00009ce301007387 */ /* 0x0005e20000100800 */
[----:B------:R-:W-:-:S01]  /*37a0*/  FADD R222, R30, R222 ;  /* 0x000000de1ede7221 */ /* 0x000fc20000000000 */
[----:B------:R-:W-:Y:S01]  /*37b0*/  FADD R221, R31, R221 ;  /* 0x000000dd1fdd7221 */ /* 0x000fe20000000000 */
[----:B------:R-:W-:-:S01]  /*37c0*/  FADD R220, R32, R220 ;  /* 0x000000dc20dc7221 */ /* 0x000fc20000000000 */
[----:B------:R-:W-:Y:S01]  /*37d0*/  FADD R219, R33, R219 ;  /* 0x000000db21db7221 */ /* 0x000fe20000000000 */
[----:B------:R-:W-:-:S01]  /*37e0*/  FADD R218, R34, R218 ;  /* 0x000000da22da7221 */ /* 0x000fc20000000000 */
[----:B------:R-:W-:Y:S01]  /*37f0*/  FADD R217, R35, R217 ;  /* 0x000000d923d97221 */ /* 0x000fe20000000000 */
[----:B------:R-:W-:-:S01]  /*3800*/  FADD R216, R36, R216 ;  /* 0x000000d824d87221 */ /* 0x000fc20000000000 */
[----:B------:R-:W-:Y:S01]  /*3810*/  FADD R215, R37, R215 ;  /* 0x000000d725d77221 */ /* 0x000fe20000000000 */
[----:B------:R-:W-:-:S01]  /*3820*/  FADD R214, R38, R214 ;  /* 0x000000d626d67221 */ /* 0x000fc20000000000 */
[----:B--2---:R-:W2:Y:S01]  /*3830*/  LDL.LU R227, [R1+0x28] ;  /* 0x0000280001e37983 */ /* 0x004ea20000300800 */
[----:B------:R-:W-:-:S01]  /*3840*/  FADD R213, R39, R213 ;  /* 0x000000d527d57221 */ /* 0x000fc20000000000 */
[----:B------:R-:W-:Y:S01]  /*3850*/  FADD R212, R40, R212 ;  /* 0x000000d428d47221 */ /* 0x000fe20000000000 */
[----:B------:R-:W-:-:S01]  /*3860*/  FADD R211, R41, R211 ;  /* 0x000000d329d37221 */ /* 0x000fc20000000000 */
[----:B------:R3:W-:Y:S01]  /*3870*/  STL [R1+0xa0], R226 ;  /* 0x0000a0e201007387 */ /* 0x0007e20000100800 */
[----:B------:R-:W-:-:S03]  /*3880*/  FADD R228, R24, R228 ;  /* 0x000000e418e47221 */ /* 0x000fc60000000000 */
[----:B---3--:R-:W3:Y:S04]  /*3890*/  LDL.LU R226, [R1+0x24] ;  /* 0x0000240001e27983 */ /* 0x008ee80000300800 */
[----:B------:R4:W-:Y:S04]  /*38a0*/  STL [R1+0xa4], R225 ;  /* 0x0000a4e101007387 */ /* 0x0009e80000100800 */
[----:B----4-:R-:W4:Y:S04]  /*38b0*/  LDL.LU R225, [R1+0x20] ;  /* 0x0000200001e17983 */ /* 0x010f280000300800 */
[----:B------:R0:W-:Y:S04]  /*38c0*/  STL [R1+0xa8], R224 ;  /* 0x0000a8e001007387 */ /* 0x0001e80000100800 */
[----:B0-----:R-:W4:Y:S04]  /*38d0*/  LDL.LU R224, [R1+0x1c] ;  /* 0x00001c0001e07983 */ /* 0x001f280000300800 */
        /* <DEDUP_REMOVED lines=13> */
[----:B0-----:R-:W4:Y:S04]  /*39b0*/  LDL.LU R217, [R1] ;  /* 0x0000000001d97983 */ /* 0x001f280000300800 */
[----:B------:R-:W-:Y:S04]  /*39c0*/  STL [R1+0xc8], R216 ;  /* 0x0000c8d801007387 */ /* 0x000fe80000100800 */
[----:B------:R-:W-:Y:S04]  /*39d0*/  STL [R1+0xcc], R215 ;  /* 0x0000ccd701007387 */ /* 0x000fe80000100800 */
[----:B------:R-:W-:Y:S04]  /*39e0*/  STL [R1+0xd0], R214 ;  /* 0x0000d0d601007387 */ /* 0x000fe80000100800 */
[----:B------:R-:W-:Y:S04]  /*39f0*/  STL [R1+0xd4], R213 ;  /* 0x0000d4d501007387 */ /* 0x000fe80000100800 */
[----:B------:R-:W-:Y:S04]  /*3a00*/  STL [R1+0xd8], R212 ;  /* 0x0000d8d401007387 */ /* 0x000fe80000100800 */
[----:B------:R0:W-:Y:S01]  /*3a10*/  STL [R1+0xdc], R211 ;  /* 0x0000dcd301007387 */ /* 0x0001e20000100800 */
[----:B--2---:R-:W-:-:S01]  /*3a20*/  FADD R227, R134, R227 ;  /* 0x000000e386e37221 */ /* 0x004fc20000000000 */
[----:B---3--:R-:W-:Y:S01]  /*3a30*/  FADD R226, R133, R226 ;  /* 0x000000e285e27221 */ /* 0x008fe20000000000 */
[----:B----4-:R-:W-:-:S01]  /*3a40*/  FADD R225, R132, R225 ;  /* 0x000000e184e17221 */ /* 0x010fc20000000000 */
[----:B------:R-:W-:Y:S01]  /*3a50*/  FADD R224, R131, R224 ;  /* 0x000000e083e07221 */ /* 0x000fe20000000000 */
[----:B------:R-:W-:-:S01]  /*3a60*/  FADD R223, R130, R223 ;  /* 0x000000df82df7221 */ /* 0x000fc20000000000 */
[----:B------:R-:W-:Y:S01]  /*3a70*/  FADD R222, R129, R222 ;  /* 0x000000de81de7221 */ /* 0x000fe20000000000 */
[----:B------:R-:W-:-:S01]  /*3a80*/  FADD R221, R128, R221 ;  /* 0x000000dd80dd7221 */ /* 0x000fc20000000000 */
[----:B------:R-:W-:Y:S01]  /*3a90*/  FADD R220, R127, R220 ;  /* 0x000000dc7fdc7221 */ /* 0x000fe20000000000 */
[----:B------:R-:W-:-:S01]  /*3aa0*/  FADD R219, R126, R219 ;  /* 0x000000db7edb7221 */ /* 0x000fc20000000000 */
[----:B------:R-:W-:Y:S01]  /*3ab0*/  FADD R218, R125, R218 ;  /* 0x000000da7dda7221 */ /* 0x000fe20000000000 */
[----:B------:R-:W-:-:S05]  /*3ac0*/  FADD R217, R124, R217 ;  /* 0x000000d97cd97221 */ /* 0x000fca0000000000 */
[----:B------:R2:W-:Y:S04]  /*3ad0*/  STL [R1], R217 ;  /* 0x000000d901007387 */ /* 0x0005e80000100800 */
[----:B------:R3:W-:Y:S04]  /*3ae0*/  STL [R1+0x4], R218 ;  /* 0x000004da01007387 */ /* 0x0007e80000100800 */
[----:B------:R4:W-:Y:S04]  /*3af0*/  STL [R1+0x8], R219 ;  /* 0x000008db01007387 */ /* 0x0009e80000100800 */
[----:B------:R1:W-:Y:S04]  /*3b00*/  STL [R1+0xc], R220 ;  /* 0x00000cdc01007387 */ /* 0x0003e80000100800 */
[----:B------:R1:W-:Y:S04]  /*3b10*/  STL [R1+0x10], R221 ;  /* 0x000010dd01007387 */ /* 0x0003e80000100800 */
[----:B------:R1:W-:Y:S04]  /*3b20*/  STL [R1+0x14], R222 ;  /* 0x000014de01007387 */ /* 0x0003e80000100800 */
[----:B------:R1:W-:Y:S04]  /*3b30*/  STL [R1+0x18], R223 ;  /* 0x000018df01007387 */ /* 0x0003e80000100800 */
[----:B------:R1:W-:Y:S04]  /*3b40*/  STL [R1+0x1c], R224 ;  /* 0x00001ce001007387 */ /* 0x0003e80000100800 */
[----:B0-----:R-:W4:Y:S04]  /*3b50*/  LDL.LU R211, [R1+0x2c] ;  /* 0x00002c0001d37983 */ /* 0x001f280000300800 */
[----:B------:R0:W-:Y:S04]  /*3b60*/  STL [R1+0x20], R225 ;  /* 0x000020e101007387 */ /* 0x0001e80000100800 */
[----:B------:R-:W4:Y:S04]  /*3b70*/  LDL.LU R212, [R1+0x30] ;  /* 0x0000300001d47983 */ /* 0x000f280000300800 */
[----:B------:R0:W-:Y:S04]  /*3b80*/  STL [R1+0x24], R226 ;  /* 0x000024e201007387 */ /* 0x0001e80000100800 */
[----:B------:R-:W4:Y:S04]  /*3b90*/  LDL.LU R213, [R1+0x34] ;  /* 0x0000340001d57983 */ /* 0x000f280000300800 */
[----:B------:R0:W-:Y:S04]  /*3ba0*/  STL [R1+0x28], R227 ;  /* 0x000028e301007387 */ /* 0x0001e80000100800 */
[----:B------:R-:W4:Y:S04]  /*3bb0*/  LDL.LU R214, [R1+0x38] ;  /* 0x0000380001d67983 */ /* 0x000f280000300800 */
[----:B------:R-:W4:Y:S04]  /*3bc0*/  LDL.LU R215, [R1+0x3c] ;  /* 0x00003c0001d77983 */ /* 0x000f280000300800 */
[----:B------:R-:W4:Y:S04]  /*3bd0*/  LDL.LU R216, [R1+0x40] ;  /* 0x0000400001d87983 */ /* 0x000f280000300800 */
[----:B--2---:R-:W2:Y:S04]  /*3be0*/  LDL.LU R217, [R1+0x44] ;  /* 0x0000440001d97983 */ /* 0x004ea80000300800 */
[----:B---3--:R-:W3:Y:S04]  /*3bf0*/  LDL.LU R218, [R1+0x48] ;  /* 0x0000480001da7983 */ /* 0x008ee80000300800 */
[----:B----4-:R-:W4:Y:S04]  /*3c00*/  LDL.LU R219, [R1+0x4c] ;  /* 0x00004c0001db7983 */ /* 0x010f280000300800 */
[----:B-1----:R-:W4:Y:S04]  /*3c10*/  LDL.LU R220, [R1+0x50] ;  /* 0x0000500001dc7983 */ /* 0x002f280000300800 */
[----:B------:R-:W4:Y:S04]  /*3c20*/  LDL.LU R221, [R1+0x54] ;  /* 0x0000540001dd7983 */ /* 0x000f280000300800 */
[----:B------:R-:W4:Y:S04]  /*3c30*/  LDL.LU R222, [R1+0x58] ;  /* 0x0000580001de7983 */ /* 0x000f280000300800 */
[----:B------:R-:W4:Y:S04]  /*3c40*/  LDL.LU R223, [R1+0x5c] ;  /* 0x00005c0001df7983 */ /* 0x000f280000300800 */
[----:B------:R-:W4:Y:S04]  /*3c50*/  LDL.LU R224, [R1+0x60] ;  /* 0x0000600001e07983 */ /* 0x000f280000300800 */
[----:B0-----:R-:W4:Y:S04]  /*3c60*/  LDL.LU R225, [R1+0x64] ;  /* 0x0000640001e17983 */ /* 0x001f280000300800 */
[----:B------:R-:W4:Y:S04]  /*3c70*/  LDL.LU R226, [R1+0x68] ;  /* 0x0000680001e27983 */ /* 0x000f280000300800 */
[----:B------:R-:W4:Y:S01]  /*3c80*/  LDL.LU R227, [R1+0x6c] ;  /* 0x00006c0001e37983 */ /* 0x000f220000300800 */
[----:B------:R-:W-:-:S05]  /*3c90*/  FADD R211, R135, R211 ;  /* 0x000000d387d37221 */ /* 0x000fca0000000000 */
[----:B------:R0:W-:Y:S01]  /*3ca0*/  STL [R1+0x2c], R211 ;  /* 0x00002cd301007387 */ /* 0x0001e20000100800 */
[----:B------:R-:W-:-:S03]  /*3cb0*/  FADD R212, R136, R212 ;  /* 0x000000d488d47221 */ /* 0x000fc60000000000 */
[----:B0-----:R0:W5:Y:S01]  /*3cc0*/  LDL.LU R211, [R1+0xdc] ;  /* 0x0000dc0001d37983 */ /* 0x0011620000300800 */
[----:B------:R-:W-:-:S03]  /*3cd0*/  FADD R213, R137, R213 ;  /* 0x000000d589d57221 */ /* 0x000fc60000000000 */
[----:B------:R1:W-:Y:S01]  /*3ce0*/  STL [R1+0x30], R212 ;  /* 0x000030d401007387 */ /* 0x0003e20000100800 */
[----:B------:R-:W-:-:S01]  /*3cf0*/  FADD R214, R138, R214 ;  /* 0x000000d68ad67221 */ /* 0x000fc20000000000 */
[----:B------:R-:W-:Y:S02]  /*3d00*/  FADD R215, R139, R215 ;  /* 0x000000d78bd77221 */ /* 0x000fe40000000000 */
[----:B-1----:R0:W5:Y:S01]  /*3d10*/  LDL.LU R212, [R1+0xd8] ;  /* 0x0000d80001d47983 */ /* 0x0021620000300800 */
[----:B------:R-:W-:-:S03]  /*3d20*/  FADD R216, R140, R216 ;  /* 0x000000d88cd87221 */ /* 0x000fc60000000000 */
[----:B------:R1:W-:Y:S01]  /*3d30*/  STL [R1+0x34], R213 ;  /* 0x000034d501007387 */ /* 0x0003e20000100800 */
[----:B--2---:R-:W-:-:S03]  /*3d40*/  FADD R217, R141, R217 ;  /* 0x000000d98dd97221 */ /* 0x004fc60000000000 */
[----:B-1----:R0:W5:Y:S01]  /*3d50*/  LDL.LU R213, [R1+0xd4] ;  /* 0x0000d40001d57983 */ /* 0x0021620000300800 */
[----:B---3--:R-:W-:-:S03]  /*3d60*/  FADD R218, R142, R218 ;  /* 0x000000da8eda7221 */ /* 0x008fc60000000000 */
[----:B------:R1:W-:Y:S01]  /*3d70*/  STL [R1+0x38], R214 ;  /* 0x000038d601007387 */ /* 0x0003e20000100800 */
[----:B----4-:R-:W-:-:S01]  /*3d80*/  FADD R219, R143, R219 ;  /* 0x000000db8fdb7221 */ /* 0x010fc20000000000 */
[----:B------:R-:W-:Y:S02]  /*3d90*/  FADD R220, R144, R220 ;  /* 0x000000dc90dc7221 */ /* 0x000fe40000000000 */
[----:B-1----:R0:W5:Y:S04]  /*3da0*/  LDL.LU R214, [R1+0xd0] ;  /* 0x0000d00001d67983 */ /* 0x0021680000300800 */
[----:B------:R1:W-:Y:S01]  /*3db0*/  STL [R1+0x3c], R215 ;  /* 0x00003cd701007387 */ /* 0x0003e20000100800 */
[----:B------:R-:W-:-:S01]  /*3dc0*/  FADD R221, R145, R221 ;  /* 0x000000dd91dd7221 */ /* 0x000fc20000000000 */
[----:B------:R-:W-:-:S02]  /*3dd0*/  FADD R222, R146, R222 ;  /* 0x000000de92de7221 */ /* 0x000fc40000000000 */
[----:B-1----:R0:W5:Y:S04]  /*3de0*/  LDL.LU R215, [R1+0xcc] ;  /* 0x0000cc0001d77983 */ /* 0x0021680000300800 */
[----:B------:R1:W-:Y:S01]  /*3df0*/  STL [R1+0x40], R216 ;  /* 0x000040d801007387 */ /* 0x0003e20000100800 */
[----:B------:R-:W-:-:S03]  /*3e00*/  FADD R223, R147, R223 ;  /* 0x000000df93df7221 */ /* 0x000fc60000000000 */
        /* <DEDUP_REMOVED lines=13> */
[----:B------:R1:W-:Y:S04]  /*3ee0*/  STL [R1+0x54], R221 ;  /* 0x000054dd01007387 */ /* 0x0003e80000100800 */
        /* <DEDUP_REMOVED lines=12> */
[----:B-1----:R0:W5:Y:S01]  /*3fb0*/  LDL.LU R227, [R1+0x9c] ;  /* 0x00009c0001e37983 */ /* 0x0021620000300800 */
        /* <DEDUP_REMOVED lines=82> */
[----:B0-----:R-:W-:-:S06]  /*44e0*/  UMOV UR6, URZ ;  /* 0x0000003f00067c82 */ /* 0x001fcc0008000000 */
.L_x_31:
[----:B------:R-:W-:Y:S05]  /*44f0*/  @!P2 BRA `(.L_x_32) ;  /* 0x000000000004a947 */ /* 0x000fea0003800000 */
[----:B------:R-:W-:Y:S01]  /*4500*/  BPT.TRAP 0x1 ;  /* 0x000000040000795c */ /* 0x000fe20000300000 */
.L_x_32:
[----:B-----5:R2:W-:Y:S04]  /*4510*/  STL [R1+0x9c], R0 ;  /* 0x00009c0001007387 */ /* 0x0205e80000100800 */
[----:B--2---:R-:W2:Y:S01]  /*4520*/  LDL R0, [R1+0x74] ;  /* 0x0000740001007983 */ /* 0x004ea20000100800 */
[----:B-1----:R-:W-:-:S05]  /*4530*/  IMAD.U32 R229, RZ, RZ, UR33 ;  /* 0x00000021ffe57e24 */ /* 0x002fca000f8e00ff */
[----:B------:R-:W-:-:S05]  /*4540*/  @P0 LEA R229, R229, UR22, 0x3 ;  /* 0x00000016e5e50c11 */ /* 0x000fca000f8e18ff */
[----:B------:R-:W-:Y:S01]  /*4550*/  @P0 VIADD R229, R229, 0x18 ;  /* 0x00000018e5e50836 */ /* 0x000fe20000000000 */
[----:B------:R-:W-:-:S06]  /*4560*/  UISETP.GT.U32.AND UP0, UPT, UR15, 0x1, UPT ;  /* 0x000000010f00788c */ /* 0x000fcc000bf04070 */
[----:B------:R-:W-:Y:S02]  /*4570*/  PLOP3.LUT P1, PT, PT, PT, UP0, 0x80, 0x0 ;  /* 0x000000000000781c */ /* 0x000fe40003f2f008 */
[----:B--2---:R-:W-:Y:S02]  /*4580*/  @P0 PRMT R229, R0, 0x654, R229 ;  /* 0x0000065400e50816 */ /* 0x004fe400000000e5 */
[----:B------:R1:W5:Y:S02]  /*4590*/  LDL.LU R0, [R1+0x9c] ;  /* 0x00009c0001007983 */ /* 0x0003640000300800 */
[----:B------:R1:W-:Y:S07]  /*45a0*/  @P0 SYNCS.ARRIVE.TRANS64.RED.A1T0 RZ, [R229+URZ], RZ ;  /* 0x000000ffe5ff09a7 */ /* 0x0003ee000810043f */
[----:B------:R-:W-:Y:S05]  /*45b0*/  @P1 BRA `(.L_x_33) ;  /* 0x0000000000041947 */ /* 0x000fea0003800000 */
[----:B------:R-:W-:Y:S01]  /*45c0*/  BPT.TRAP 0x1 ;  /* 0x000000040000795c */ /* 0x000fe20000300000 */
.L_x_33:
[----:B------:R-:W-:Y:S02]  /*45d0*/  UISETP.GT.AND UP2, UPT, UR25, 0x1, UPT ;  /* 0x000000011900788c */ /* 0x000fe4000bf44270 */
[----:B------:R-:W-:Y:S02]  /*45e0*/  UIADD3 UR23, UR23, 0x1, URZ ;  /* 0x0000000117177890 */ /* 0x000fe4000fffe03f */
[----:B------:R-:W-:Y:S02]  /*45f0*/  UIADD3 UR33, UR33, 0x1, URZ ;  /* 0x0000000121217890 */ /* 0x000fe4000fffe03f */
[----:B------:R-:W-:Y:S01]  /*4600*/  PLOP3.LUT P1, PT, PT, PT, UP2, 0x80, 0x0 ;  /* 0x000000000000781c */ /* 0x000fe20003f2f028 */
[----:B------:R-:W-:Y:S02]  /*4610*/  UISETP.NE.AND UP0, UPT, UR23, 0x3, UPT ;  /* 0x000000031700788c */ /* 0x000fe4000bf05270 */
[----:B------:R-:W-:Y:S02]  /*4620*/  UIADD3 UR9, UR25, -0x1, URZ ;  /* 0xffffffff19097890 */ /* 0x000fe4000fffe03f */
[----:B------:R-:W-:-:S02]  /*4630*/  USEL UR8, URZ, 0x1, UP0 ;  /* 0x000000013f087887 */ /* 0x000fc40008000000 */
[----:B------:R-:W-:Y:S02]  /*4640*/  UISETP.NE.AND UP1, UPT, UR33, 0x3, UPT ;  /* 0x000000032100788c */ /* 0x000fe4000bf25270 */
[----:B------:R-:W-:Y:S02]  /*4650*/  ULOP3.LUT UR24, UR24, UR8, URZ, 0x3c, !UPT ;  /* 0x0000000818187292 */ /* 0x000fe4000f8e3c3f */
[----:B------:R-:W-:Y:S02]  /*4660*/  USEL UR23, UR23, URZ, UP0 ;  /* 0x0000003f17177287 */ /* 0x000fe40008000000 */
[----:B------:R-:W-:Y:S01]  /*4670*/  USEL UR33, UR33, URZ, UP1 ;  /* 0x0000003f21217287 */ /* 0x000fe20008800000 */
[----:B------:R-:W-:Y:S01]  /*4680*/  UMOV UR8, 0x1 ;  /* 0x0000000100087882 */ /* 0x000fe20000000000 */
[----:B------:R-:W-:Y:S01]  /*4690*/  UMOV UR25, UR9 ;  /* 0x0000000900197c82 */ /* 0x000fe20008000000 */
[----:B------:R-:W-:Y:S09]  /*46a0*/  @P1 BRA `(.L_x_34) ;  /* 0xffffffec00401947 */ /* 0x000ff2000383ffff */
.L_x_26:
[----:B------:R-:W-:-:S04]  /*46b0*/  UISETP.NE.AND UP0, UPT, UR6, URZ, UPT ;  /* 0x0000003f0600728c */ /* 0x000fc8000bf05270 */
[----:B------:R-:W-:-:S06]  /*46c0*/  USEL UR6, URZ, 0x1, !UP0 ;  /* 0x000000013f067887 */ /* 0x000fcc000c000000 */
[----:B------:R-:W-:-:S13]  /*46d0*/  ISETP.NE.AND P1, PT, RZ, UR6, PT ;  /* 0x00000006ff007c0c */ /* 0x000fda000bf25270 */
[----:B------:R-:W-:Y:S05]  /*46e0*/  @!P1 BRA `(.L_x_35) ;  /* 0x0000000c00c49947 */ /* 0x000fea0003800000 */
[----:B------:R-:W-:Y:S02]  /*46f0*/  WARPGROUP.DEPBAR.LE gsb0, 0x0 ;  /* 0x00008000000079c5 */ /* 0x000fe40000010000 */
[----:B-----5:R-:W-:Y:S01]  /*4700*/  FADD R227, R25, R227 ;  /* 0x000000e319e37221 */ /* 0x020fe20000000000 */
[----:B------:R-:W-:-:S04]  /*4710*/  FADD R228, R24, R228 ;  /* 0x000000e418e47221 */ /* 0x000fc80000000000 */
[----:B------:R2:W-:Y:S04]  /*4720*/  STL [R1+0x9c], R227 ;  /* 0x00009ce301007387 */ /* 0x0005e80000100800 */
[----:B--2---:R-:W2:Y:S04]  /*4730*/  LDL.LU R227, [R1+0x6c] ;  /* 0x00006c0001e37983 */ /* 0x004ea80000300800 */
[----:B--2---:R2:W-:Y:S04]  /*4740*/  STL [R1+0xa0], R227 ;  /* 0x0000a0e301007387 */ /* 0x0045e80000100800 */
        /* <DEDUP_REMOVED lines=52> */
[----:B--2---:R-:W2:Y:S01]  /*4a90*/  LDL.LU R227, [R1] ;  /* 0x0000000001e37983 */ /* 0x004ea20000300800 */
[----:B------:R-:W-:Y:S01]  /*4aa0*/  FADD R226, R26, R226 ;  /* 0x000000e21ae27221 */ /* 0x000fe20000000000 */
        /* <DEDUP_REMOVED lines=97> */
[----:B--2---:R-:W-:-:S05]  /*50c0*/  FADD R227, R124, R227 ;  /* 0x000000e37ce37221 */ /* 0x004fca0000000000 */
[----:B------:R2:W-:Y:S04]  /*50d0*/  STL [R1], R227 ;  /* 0x000000e301007387 */ /* 0x0005e80000100800 */
[----:B--2---:R-:W2:Y:S02]  /*50e0*/  LDL.LU R227, [R1+0x108] ;  /* 0x0001080001e37983 */ /* 0x004ea40000300800 */
[----:B--2---:R-:W-:-:S05]  /*50f0*/  FADD R227, R125, R227 ;  /* 0x000000e37de37221 */ /* 0x004fca0000000000 */
[----:B------:R2:W-:Y:S04]  /*5100*/  STL [R1+0x4], R227 ;  /* 0x000004e301007387 */ /* 0x0005e80000100800 */
        /* <DEDUP_REMOVED lines=78> */
[----:B--2---:R2:W5:Y:S02]  /*55f0*/  LDL.LU R227, [R1+0x9c] ;  /* 0x00009c0001e37983 */ /* 0x0045640000300800 */
.L_x_35:
[----:B-1----:R-:W-:-:S04]  /*5600*/  IMAD.U32 R229, RZ, RZ, UR26 ;  /* 0x0000001affe57e24 */ /* 0x002fc8000f8e00ff */
[----:B------:R1:W-:Y:S01]  /*5610*/  SYNCS.ARRIVE.TRANS64.A1T0 RZ, [R229+UR28], RZ ;  /* 0x000000ffe5ff79a7 */ /* 0x0003e2000810001c */
[----:B------:R-:W-:Y:S02]  /*5620*/  WARPGROUP.DEPBAR.LE gsb0, 0x0 ;  /* 0x00008000000079c5 */ /* 0x000fe40000010000 */
[----:B------:R-:W3:Y:S02]  /*5630*/  LDC R24, c[0x0][0x28c] ;  /* 0x0000a300ff187b82 */ /* 0x000ee40000000800 */
[----:B---3--:R-:W-:-:S13]  /*5640*/  ISETP.GE.AND P1, PT, R24, 0x1, PT ;  /* 0x000000011800780c */ /* 0x008fda0003f26270 */
[----:B-1----:R-:W-:Y:S05]  /*5650*/  @!P1 BRA `(.L_x_36) ;  /* 0x0000000000589947 */ /* 0x002fea0003800000 */
[----:B------:R-:W-:-:S06]  /*5660*/  UISETP.NE.AND UP0, UPT, UR30, 0x3, UPT ;  /* 0x000000031e00788c */ /* 0x000fcc000bf05270 */
[----:B------:R-:W-:-:S13]  /*5670*/  PLOP3.LUT P1, PT, PT, PT, UP0, 0x80, 0x0 ;  /* 0x000000000000781c */ /* 0x000fda0003f2f008 */
[----:B------:R-:W-:Y:S05]  /*5680*/  @!P1 BRA `(.L_x_37) ;  /* 0x0000000000049947 */ /* 0x000fea0003800000 */
[----:B------:R-:W-:Y:S01]  /*5690*/  BPT.TRAP 0x1 ;  /* 0x000000040000795c */ /* 0x000fe20000300000 */
.L_x_37:
[----:B-----5:R1:W-:Y:S04]  /*56a0*/  STL [R1+0x9c], R0 ;  /* 0x00009c0001007387 */ /* 0x0203e80000100800 */
[----:B-1----:R-:W3:Y:S01]  /*56b0*/  LDL R0, [R1+0x74] ;  /* 0x0000740001007983 */ /* 0x002ee20000100800 */
[----:B------:R-:W-:-:S05]  /*56c0*/  VOTEU.ANY UP0, P0 ;  /* 0x00000000003f7886 */ /* 0x000fca0000000100 */
[----:B------:R-:W-:-:S06]  /*56d0*/  @UP0 UIADD3 UR6, UR19, UR5, URZ ;  /* 0x0000000513060290 */ /* 0x000fcc000fffe03f */
[----:B------:R-:W-:Y:S02]  /*56e0*/  IMAD.U32 R24, RZ, RZ, UR6 ;  /* 0x00000006ff187e24 */ /* 0x000fe4000f8e00ff */
[----:B------:R-:W-:Y:S02]  /*56f0*/  IMAD.U32 R27, RZ, RZ, UR6 ;  /* 0x00000006ff1b7e24 */ /* 0x000fe4000f8e00ff */
[----:B------:R-:W-:-:S05]  /*5700*/  @P0 IMAD.WIDE.U32 R24, R24, -0x55555555, RZ ;  /* 0xaaaaaaab18180825 */ /* 0x000fca00078e00ff */
[----:B------:R-:W-:-:S05]  /*5710*/  @P0 SHF.R.U32.HI R24, RZ, 0x1, R25 ;  /* 0x00000001ff180819 */ /* 0x000fca0000011619 */
[----:B------:R-:W-:-:S05]  /*5720*/  @P0 IMAD R24, R24, -0x3, R27 ;  /* 0xfffffffd18180824 */ /* 0x000fca00078e021b */
[----:B------:R-:W-:-:S05]  /*5730*/  @P0 LEA R24, R24, UR22, 0x3 ;  /* 0x0000001618180c11 */ /* 0x000fca000f8e18ff */
[----:B------:R-:W-:-:S05]  /*5740*/  @P0 VIADD R24, R24, 0x18 ;  /* 0x0000001818180836 */ /* 0x000fca0000000000 */
[----:B---3--:R-:W-:Y:S02]  /*5750*/  @P0 PRMT R24, R0, 0x654, R24 ;  /* 0x0000065400180816 */ /* 0x008fe40000000018 */
[----:B------:R1:W5:Y:S01]  /*5760*/  LDL.LU R0, [R1+0x9c] ;  /* 0x00009c0001007983 */ /* 0x0003620000300800 */
[----:B------:R-:W-:Y:S01]  /*5770*/  UISETP.GT.U32.AND UP0, UPT, UR15, 0x1, UPT ;  /* 0x000000010f00788c */ /* 0x000fe2000bf04070 */
[----:B------:R1:W-:Y:S05]  /*5780*/  @P0 SYNCS.ARRIVE.TRANS64.RED.A1T0 RZ, [R24+URZ], RZ ;  /* 0x000000ff18ff09a7 */ /* 0x0003ea000810043f */
[----:B------:R-:W-:-:S13]  /*5790*/  PLOP3.LUT P1, PT, PT, PT, UP0, 0x80, 0x0 ;  /* 0x000000000000781c */ /* 0x000fda0003f2f008 */
[----:B-1----:R-:W-:Y:S05]  /*57a0*/  @P1 BRA `(.L_x_36) ;  /* 0x0000000000041947 */ /* 0x002fea0003800000 */
[----:B------:R-:W-:Y:S01]  /*57b0*/  BPT.TRAP 0x1 ;  /* 0x000000040000795c */ /* 0x000fe20000300000 */
.L_x_36:
[----:B-----5:R1:W-:Y:S01]  /*57c0*/  STL [R1+0x9c], R0 ;  /* 0x00009c0001007387 */ /* 0x0203e20000100800 */
[----:B------:R-:W-:Y:S01]  /*57d0*/  IMAD.U32 R24, RZ, RZ, UR27 ;  /* 0x0000001bff187e24 */ /* 0x000fe2000f8e00ff */
[----:B------:R-:W-:Y:S01]  /*57e0*/  UIADD3 UR5, UR29, UR5, URZ ;  /* 0x000000051d057290 */ /* 0x000fe2000fffe03f */
[----:B------:R-:W3:Y:S01]  /*57f0*/  LDC R35, c[0x0][0x288] ;  /* 0x0000a200ff237b82 */ /* 0x000ee20000000800 */
[----:B-1----:R-:W4:Y:S02]  /*5800*/  LDL R0, [R1+0x88] ;  /* 0x0000880001007983 */ /* 0x002f240000100800 */
[----:B------:R-:W-:Y:S01]  /*5810*/  SHF.L.U32 R24, R24, 0x1f, RZ ;  /* 0x0000001f18187819 */ /* 0x000fe200000006ff */
[----:B------:R-:W-:Y:S02]  /*5820*/  UISETP.GT.U32.AND UP0, UPT, UR5, 0x2, UPT ;  /* 0x000000020500788c */ /* 0x000fe4000bf04070 */
[----:B------:R-:W-:Y:S01]  /*5830*/  UISETP.GE.U32.AND UP1, UPT, UR29, 0x3, UPT ;  /* 0x000000031d00788c */ /* 0x000fe2000bf26070 */
[----:B------:R-:W1:Y:S01]  /*5840*/  SYNCS.PHASECHK.TRANS64.TRYWAIT P1, [UR18+0x8], R24 ;  /* 0x00000818ff0075a7 */ /* 0x000e620008020152 */
[----:B------:R-:W-:-:S02]  /*5850*/  UISETP.LT.U32.AND UP0, UPT, UR29, 0x3, UP0 ;  /* 0x000000031d00788c */ /* 0x000fc40008701070 */
[----:B------:R-:W-:Y:S02]  /*5860*/  UIMAD.WIDE.U32 UR6, UR5, -0x55555555, URZ ;  /* 0xaaaaaaab050678a5 */ /* 0x000fe4000f8e003f */
[----:B------:R-:W-:Y:S02]  /*5870*/  USEL UR8, URZ, 0x1, !UP0 ;  /* 0x000000013f087887 */ /* 0x000fe4000c000000 */
[----:B------:R-:W-:Y:S01]  /*5880*/  USHF.R.U32.HI UR6, URZ, 0x1, UR7 ;  /* 0x000000013f067899 */ /* 0x000fe20008011607 */
[----:B----4-:R-:W-:Y:S02]  /*5890*/  IMAD.SHL.U32 R32, R0, 0x2, RZ ;  /* 0x0000000200207824 */ /* 0x010fe400078e00ff */
[----:B------:R4:W5:Y:S01]  /*58a0*/  LDL.LU R0, [R1+0x9c] ;  /* 0x00009c0001007983 */ /* 0x0009620000300800 */
[----:B------:R-:W-:Y:S02]  /*58b0*/  ULOP3.LUT UR4, UR4, UR8, URZ, 0x3c, !UPT ;  /* 0x0000000804047292 */ /* 0x000fe4000f8e3c3f */
[----:B------:R-:W-:Y:S01]  /*58c0*/  UIMAD UR5, UR6, -0x3, UR5 ;  /* 0xfffffffd060578a4 */ /* 0x000fe2000f8e0205 */
[----:B------:R-:W-:Y:S01]  /*58d0*/  SHF.R.S32.HI R33, RZ, 0x1f, R32 ;  /* 0x0000001fff217819 */ /* 0x000fe20000011420 */
[----:B------:R-:W-:Y:S01]  /*58e0*/  @UP1 ULOP3.LUT UR4, UR4, 0x1, UR6, 0x78, !UPT ;  /* 0x0000000104041892 */ /* 0x000fe2000f8e7806 */
[----:B-1-3--:R-:W-:Y:S11]  /*58f0*/  @!P1 BRA `(.L_x_38) ;  /* 0x000000a800789947 */ /* 0x00aff60003800000 */
.L_x_323:
[----:B------:R3:W-:Y:S01]  /*5900*/  STL [R1+0xa4], R3 ;  /* 0x0000a40301007387 */ /* 0x0007e20000100800 */
[----:B------:R-:W-:Y:S01]  /*5910*/  ULDC.64 UR6, c[0x0][0x5d0] ;  /* 0x0001740000067ab9 */ /* 0x000fe20000000a00 */
[----:B------:R-:W-:Y:S02]  /*5920*/  ULDC UR8, c[0x0][0x284] ;  /* 0x0000a10000087ab9 */ /* 0x000fe40000000800 */
[----:B---3--:R-:W3:Y:S04]  /*5930*/  LDL.LU R3, [R1+0x84] ;  /* 0x0000840001037983 */ /* 0x008ee80000300800 */
[----:B------:R0:W-:Y:S04]  /*5940*/  STL [R1+0xa0], R2 ;  /* 0x0000a00201007387 */ /* 0x0001e80000100800 */
[----:B0-----:R-:W2:Y:S04]  /*5950*/  LDL R2, [R1+0x80] ;  /* 0x0000800001027983 */ /* 0x001ea80000100800 */
[----:B-----5:R0:W-:Y:S04]  /*5960*/  STL [R1+0x9c], R0 ;  /* 0x00009c0001007387 */ /* 0x0201e80000100800 */
[----:B0-----:R-:W4:Y:S01]  /*5970*/  LDL R0, [R1+0x70] ;  /* 0x0000700001007983 */ /* 0x001f220000100800 */
[----:B---3--:R-:W-:-:S03]  /*5980*/  IMAD.SHL.U32 R37, R3, 0x100, RZ ;  /* 0x0000010003257824 */ /* 0x008fc600078e00ff */
[----:B------:R0:W5:Y:S01]  /*5990*/  LDL.LU R3, [R1+0xa4] ;  /* 0x0000a40001037983 */ /* 0x0001620000300800 */
[----:B--2---:R-:W-:-:S03]  /*59a0*/  IMAD.SHL.U32 R34, R2, 0x40, RZ ;  /* 0x0000004002227824 */ /* 0x004fc600078e00ff */
[----:B------:R0:W5:Y:S01]  /*59b0*/  LDL.LU R2, [R1+0xa0] ;  /* 0x0000a00001027983 */ /* 0x0001620000300800 */
[----:B----4-:R-:W-:Y:S01]  /*59c0*/  SHF.R.S32.HI R38, RZ, 0x1f, R0 ;  /* 0x0000001fff267819 */ /* 0x010fe20000011400 */
[----:B-1----:R-:W-:-:S04]  /*59d0*/  IMAD.WIDE.U32 R24, R0, UR6, R32 ;  /* 0x0000000600187c25 */ /* 0x002fc8000f8e0020 */
[----:B------:R-:W-:-:S04]  /*59e0*/  IMAD R26, R38, UR6, RZ ;  /* 0x00000006261a7c24 */ /* 0x000fc8000f8e02ff */
[----:B------:R-:W-:Y:S02]  /*59f0*/  IMAD R27, R0, UR7, R26 ;  /* 0x00000007001b7c24 */ /* 0x000fe4000f8e021a */
[----:B------:R0:W5:Y:S01]  /*5a00*/  LDL.LU R0, [R1+0x9c] ;  /* 0x00009c0001007983 */ /* 0x0001620000300800 */
[----:B------:R-:W-:-:S04]  /*5a10*/  ISETP.GE.AND P1, PT, R34, UR8, PT ;  /* 0x0000000822007c0c */ /* 0x000fc8000bf26270 */
[C---:B------:R-:W-:Y:S02]  /*5a20*/  ISETP.GE.OR P1, PT, R37.reuse, R35, P1 ;  /* 0x000000232500720c */ /* 0x040fe40000f26670 */
[----:B------:R-:W-:Y:S02]  /*5a30*/  SHF.R.S32.HI R36, RZ, 0x1f, R37 ;  /* 0x0000001fff247819 */ /* 0x000fe40000011425 */
[----:B------:R-:W-:-:S04]  /*5a40*/  IADD3 R24, P2, R37, R24, RZ ;  /* 0x0000001825187210 */ /* 0x000fc80007f5e0ff */
[----:B------:R-:W-:-:S05]  /*5a50*/  IADD3.X R25, R36, R25, R27, P2, !PT ;  /* 0x0000001924197210 */ /* 0x000fca00017fe41b */
[----:B0-----:R-:W-:Y:S05]  /*5a60*/  @P1 BRA `(.L_x_39) ;  /* 0x0000008c00d41947 */ /* 0x001fea0003800000 */
[----:B------:R0:W-:Y:S01]  /*5a70*/  STL.64 [R1+0xa8], R4 ;  /* 0x0000a80401007387 */ /* 0x0001e20000100a00 */
[----:B------:R-:W1:Y:S01]  /*5a80*/  LDC.64 R28, c[0x0][0x5c8] ;  /* 0x00017200ff1c7b82 */ /* 0x000e620000000a00 */
[----:B------:R-:W-:Y:S02]  /*5a90*/  ULDC.64 UR6, c[0x0][0x5c0] ;  /* 0x0001700000067ab9 */ /* 0x000fe40000000a00 */
[----:B0-----:R-:W2:Y:S04]  /*5aa0*/  LDL.64 R4, [R1+0x90] ;  /* 0x0000900001047983 */ /* 0x001ea80000100a00 */
[----:B-----5:R0:W-:Y:S04]  /*5ab0*/  STL [R1+0xa4], R3 ;  /* 0x0000a40301007387 */ /* 0x0201e80000100800 */
[----:B0-----:R-:W2:Y:S04]  /*5ac0*/  LDL.LU R3, [R1+0x80] ;  /* 0x0000800001037983 */ /* 0x001ea80000300800 */
[----:B------:R0:W-:Y:S04]  /*5ad0*/  STL [R1+0xa0], R2 ;  /* 0x0000a00201007387 */ /* 0x0001e80000100800 */
[----:B0-----:R-:W3:Y:S04]  /*5ae0*/  LDL R2, [R1+0x88] ;  /* 0x0000880001027983 */ /* 0x001ee80000100800 */
[----:B------:R0:W-:Y:S04]  /*5af0*/  STL [R1+0x9c], R0 ;  /* 0x00009c0001007387 */ /* 0x0001e80000100800 */
[----:B0-----:R-:W4:Y:S01]  /*5b00*/  LDL R0, [R1+0x8c] ;  /* 0x00008c0001007983 */ /* 0x001f220000100800 */
[----:B--2---:R-:W-:-:S03]  /*5b10*/  IMAD.WIDE R30, R3, 0x40, R4 ;  /* 0x00000040031e7825 */ /* 0x004fc600078e0204 */
[----:B------:R0:W5:Y:S01]  /*5b20*/  LDL.LU.64 R4, [R1+0xa8] ;  /* 0x0000a80001047983 */ /* 0x0001620000300a00 */
[-C--:B-1----:R-:W-:Y:S02]  /*5b30*/  IMAD R26, R31, R28.reuse, RZ ;  /* 0x0000001c1f1a7224 */ /* 0x082fe400078e02ff */
[C---:B------:R-:W-:Y:S01]  /*5b40*/  IMAD.WIDE.U32 R24, R30.reuse, R28, R24 ;  /* 0x0000001c1e187225 */ /* 0x040fe200078e0018 */
[----:B------:R0:W5:Y:S03]  /*5b50*/  LDL.LU R3, [R1+0xa4] ;  /* 0x0000a40001037983 */ /* 0x0001660000300800 */
[----:B------:R-:W-:Y:S01]  /*5b60*/  IMAD R27, R30, R29, R26 ;  /* 0x0000001d1e1b7224 */ /* 0x000fe200078e021a */
[----:B------:R-:W-:Y:S02]  /*5b70*/  LEA R26, P1, R28, R24, 0x3 ;  /* 0x000000181c1a7211 */ /* 0x000fe400078218ff */
[----:B------:R-:W-:Y:S01]  /*5b80*/  IADD3 R24, P2, R24, UR6, RZ ;  /* 0x0000000618187c10 */ /* 0x000fe2000ff5e0ff */
[----:B------:R-:W-:Y:S01]  /*5b90*/  IMAD.IADD R27, R25, 0x1, R27 ;  /* 0x00000001191b7824 */ /* 0x000fe200078e021b */
[----:B------:R-:W-:-:S04]  /*5ba0*/  IADD3 R26, P4, R26, UR6, RZ ;  /* 0x000000061a1a7c10 */ /* 0x000fc8000ff9e0ff */
[----:B------:R-:W-:Y:S01]  /*5bb0*/  LEA.HI.X R29, R28, R27, R29, 0x3, P1 ;  /* 0x0000001b1c1d7211 */ /* 0x000fe200008f1c1d */
[----:B---3--:R-:W-:Y:S01]  /*5bc0*/  IMAD R28, R2, -0x2, R35 ;  /* 0xfffffffe021c7824 */ /* 0x008fe200078e0223 */
[----:B------:R-:W-:Y:S01]  /*5bd0*/  FSETP.NEU.AND P1, PT, RZ, UR31, PT ;  /* 0x0000001fff007c0b */ /* 0x000fe2000bf2d000 */
[----:B------:R0:W5:Y:S01]  /*5be0*/  LDL.LU R2, [R1+0xa0] ;  /* 0x0000a00001027983 */ /* 0x0001620000300800 */
[----:B------:R-:W-:Y:S01]  /*5bf0*/  IADD3.X R25, R27, UR7, RZ, P2, !PT ;  /* 0x000000071b197c10 */ /* 0x000fe200097fe4ff */
[----:B------:R-:W-:Y:S01]  /*5c00*/  BSSY B0, `(.L_x_39) ;  /* 0x00008db000007945 */ /* 0x000fe20003800000 */
[----:B------:R-:W-:Y:S01]  /*5c10*/  IADD3.X R27, R29, UR7, RZ, P4, !PT ;  /* 0x000000071d1b7c10 */ /* 0x000fe2000a7fe4ff */
[----:B----4-:R-:W-:Y:S02]  /*5c20*/  IMAD.IADD R39, R0, 0x1, -R34 ;  /* 0x0000000100277824 */ /* 0x010fe400078e0a22 */
[----:B------:R0:W5:Y:S01]  /*5c30*/  LDL.LU R0, [R1+0x9c] ;  /* 0x00009c0001007983 */ /* 0x0001620000300800 */
[----:B------:R-:W-:-:S05]  /*5c40*/  IMAD.IADD R34, R28, 0x1, -R37 ;  /* 0x000000011c227824 */ /* 0x000fca00078e0a25 */
[----:B------:R-:W-:Y:S05]  /*5c50*/  @!P1 BRA `(.L_x_40) ;  /* 0x0000006800dc9947 */ /* 0x000fea0003800000 */
[----:B-----5:R1:W-:Y:S01]  /*5c60*/  STL [R1+0x9c], R0 ;  /* 0x00009c0001007387 */ /* 0x0203e20000100800 */
[----:B------:R-:W-:Y:S01]  /*5c70*/  ULDC.64 UR6, c[0x0][0x5b8] ;  /* 0x00016e0000067ab9 */ /* 0x000fe20000000a00 */
[----:B------:R-:W-:Y:S02]  /*5c80*/  ULDC.64 UR8, c[0x0][0x5a8] ;  /* 0x00016a0000087ab9 */ /* 0x000fe40000000a00 */
[----:B-1----:R-:W2:Y:S01]  /*5c90*/  LDL.LU R0, [R1+0x70] ;  /* 0x0000700001007983 */ /* 0x002ea20000300800 */
[----:B------:R-:W-:Y:S01]  /*5ca0*/  IMAD R28, R38, UR6, RZ ;  /* 0x00000006261c7c24 */ /* 0x000fe2000f8e02ff */
[----:B------:R-:W-:Y:S01]  /*5cb0*/  BSSY B1, `(.L_x_41) ;  /* 0x0000011000017945 */ /* 0x000fe20003800000 */
[----:B--2---:R-:W-:-:S04]  /*5cc0*/  IMAD.WIDE.U32 R32, R0, UR6, R32 ;  /* 0x0000000600207c25 */ /* 0x004fc8000f8e0020 */
[----:B------:R-:W-:Y:S01]  /*5cd0*/  IMAD R29, R0, UR7, R28 ;  /* 0x00000007001d7c24 */ /* 0x000fe2000f8e021c */
[----:B------:R-:W-:Y:S01]  /*5ce0*/  IADD3 R32, P1, R37, R32, RZ ;  /* 0x0000002025207210 */ /* 0x000fe20007f3e0ff */
[----:B------:R1:W5:Y:S01]  /*5cf0*/  LDL.LU R0, [R1+0x9c] ;  /* 0x00009c0001007983 */ /* 0x0003620000300800 */
[----:B------:R-:W-:Y:S02]  /*5d00*/  ULDC.64 UR6, c[0x0][0x5b0] ;  /* 0x00016c0000067ab9 */ /* 0x000fe40000000a00 */
[----:B------:R-:W-:Y:S01]  /*5d10*/  IADD3.X R33, R36, R33, R29, P1, !PT ;  /* 0x0000002124217210 */ /* 0x000fe20000ffe41d */
[----:B------:R-:W-:Y:S01]  /*5d20*/  IMAD R35, R31, UR6, RZ ;  /* 0x000000061f237c24 */ /* 0x000fe2000f8e02ff */
[----:B------:R-:W-:Y:S01]  /*5d30*/  ISETP.GE.AND P1, PT, R39, 0x1, PT ;  /* 0x000000012700780c */ /* 0x000fe20003f26270 */
[----:B------:R-:W-:-:S03]  /*5d40*/  IMAD.WIDE.U32 R28, R30, UR6, R32 ;  /* 0x000000061e1c7c25 */ /* 0x000fc6000f8e0020 */
[----:B------:R-:W-:Y:S01]  /*5d50*/  ISETP.LT.OR P5, PT, R34, 0x1, !P1 ;  /* 0x000000012200780c */ /* 0x000fe20004fa1670 */
[----:B------:R-:W-:Y:S01]  /*5d60*/  IMAD R35, R30, UR7, R35 ;  /* 0x000000071e237c24 */ /* 0x000fe2000f8e0223 */
[----:B------:R-:W-:-:S04]  /*5d70*/  IADD3 R28, P2, R28, UR8, RZ ;  /* 0x000000081c1c7c10 */ /* 0x000fc8000ff5e0ff */
[--C-:B------:R-:W-:Y:S02]  /*5d80*/  IADD3.X R29, R29, UR9, R35.reuse, P2, !PT ;  /* 0x000000091d1d7c10 */ /* 0x100fe400097fe423 */
[----:B------:R-:W-:-:S05]  /*5d90*/  PRMT R35, RZ, 0x7610, R35 ;  /* 0x00007610ff237816 */ /* 0x000fca0000000023 */
[----:B-1----:R-:W-:Y:S05]  /*5da0*/  @P5 BRA `(.L_x_42) ;  /* 0x0000000000045947 */ /* 0x002fea0003800000 */
[----:B------:R1:W5:Y:S02]  /*5db0*/  LDG.E.U8 R35, desc[UR20][R28.64] ;  /* 0x000000141c237981 */ /* 0x000364000c1e1100 */
.L_x_42:
[----:B------:R-:W-:Y:S05]  /*5dc0*/  BSYNC B1 ;  /* 0x0000000000017941 */ /* 0x000fea0003800000 */
.L_x_41:
[----:B-----5:R-:W-:Y:S01]  /*5dd0*/  LOP3.LUT R35, R35, 0xff, RZ, 0xc0, !PT ;  /* 0x000000ff23237812 */ /* 0x020fe200078ec0ff */
[----:B------:R-:W-:Y:S01]  /*5de0*/  BSSY B1, `(.L_x_43) ;  /* 0x000000b000017945 */ /* 0x000fe20003800000 */
[----:B------:R-:W-:Y:S02]  /*5df0*/  ISETP.LT.OR P4, PT, R34, 0x2, !P1 ;  /* 0x000000022200780c */ /* 0x000fe40004f81670 */
[----:B------:R-:W-:-:S05]  /*5e00*/  F2FP.F16.E5M2.UNPACK_B R35, R35 ;  /* 0x00000023ff23723e */ /* 0x000fca00020004ff */
[----:B------:R-:W-:-:S05]  /*5e10*/  HADD2.F32 R35, -RZ, R35.H0_H0 ;  /* 0x20000023ff237230 */ /* 0x000fca0000004100 */
[----:B------:R-:W-:-:S04]  /*5e20*/  FMUL R35, R35, UR31 ;  /* 0x0000001f23237c20 */ /* 0x000fc80008400000 */
[----:B------:R-:W-:-:S05]  /*5e30*/  FFMA R35, R228, UR32, R35 ;  /* 0x00000020e4237c23 */ /* 0x000fca0008000023 */
[----:B------:R-:W-:Y:S02]  /*5e40*/  F2FP.SATFINITE.E5M2.F32.PACK_AB_MERGE_C R37, RZ, R35, RZ ;  /* 0x00000023ff25723e */ /* 0x000fe400048060ff */
[----:B------:R-:W-:-:S03]  /*5e50*/  PRMT R35, RZ, 0x7610, R35 ;  /* 0x00007610ff237816 */ /* 0x000fc60000000023 */
[----:B------:R2:W-:Y:S01]  /*5e60*/  @!P5 STG.E.U8 desc[UR20][R24.64], R37 ;  /* 0x000000251800d986 */ /* 0x0005e2000c101114 */
[----:B------:R-:W-:Y:S05]  /*5e70*/  @P4 BRA `(.L_x_44) ;  /* 0x0000000000044947 */ /* 0x000fea0003800000 */
[----:B------:R3:W5:Y:S02]  /*5e80*/  LDG.E.U8 R35, desc[UR20][R28.64+0x1] ;  /* 0x000001141c237981 */ /* 0x000764000c1e1100 */
.L_x_44:
[----:B------:R-:W-:Y:S05]  /*5e90*/  BSYNC B1 ;  /* 0x0000000000017941 */ /* 0x000fea0003800000 */
.L_x_43:
[----:B-----5:R-:W-:Y:S01]  /*5ea0*/  LOP3.LUT R35, R35, 0xff, RZ, 0xc0, !PT ;  /* 0x000000ff23237812 */ /* 0x020fe200078ec0ff */
[----:B------:R-:W-:Y:S01]  /*5eb0*/  BSSY B1, `(.L_x_45) ;  /* 0x0000013000017945 */ /* 0x000fe20003800000 */
[----:B--2---:R-:W-:Y:S02]  /*5ec0*/  IADD3 R37, P2, R30, 0x8, RZ ;  /* 0x000000081e257810 */ /* 0x004fe40007f5e0ff */
[----:B------:R-:W-:-:S03]  /*5ed0*/  F2FP.F16.E5M2.UNPACK_B R35, R35 ;  /* 0x00000023ff23723e */ /* 0x000fc600020004ff */
[----:B------:R-:W-:Y:S01]  /*5ee0*/  IMAD.X R31, RZ, RZ, R31, P2 ;  /* 0x000000ffff1f7224 */ /* 0x000fe200010e061f */
[----:B------:R-:W-:Y:S01]  /*5ef0*/  ISETP.GE.AND P2, PT, R39, 0x9, PT ;  /* 0x000000092700780c */ /* 0x000fe20003f46270 */
[----:B------:R-:W-:Y:S02]  /*5f00*/  HADD2.F32 R35, -RZ, R35.H0_H0 ;  /* 0x20000023ff237230 */ /* 0x000fe40000004100 */
[----:B------:R-:W-:Y:S01]  /*5f10*/  IMAD R36, R31, UR6, RZ ;  /* 0x000000061f247c24 */ /* 0x000fe2000f8e02ff */
[----:B------:R-:W-:Y:S01]  /*5f20*/  ISETP.LT.OR P5, PT, R34, 0x1, !P2 ;  /* 0x000000012200780c */ /* 0x000fe200057a1670 */
[----:B------:R-:W-:-:S04]  /*5f30*/  IMAD.WIDE.U32 R32, R37, UR6, R32 ;  /* 0x0000000625207c25 */ /* 0x000fc8000f8e0020 */
[----:B------:R-:W-:Y:S01]  /*5f40*/  FMUL R30, R35, UR31 ;  /* 0x0000001f231e7c20 */ /* 0x000fe20008400000 */
[----:B------:R-:W-:-:S03]  /*5f50*/  IMAD R37, R37, UR7, R36 ;  /* 0x0000000725257c24 */ /* 0x000fc6000f8e0224 */
[----:B------:R-:W-:Y:S01]  /*5f60*/  FFMA R227, R227, UR32, R30 ;  /* 0x00000020e3e37c23 */ /* 0x000fe2000800001e */
[----:B------:R-:W-:Y:S02]  /*5f70*/  IADD3 R30, P6, R32, UR8, RZ ;  /* 0x00000008201e7c10 */ /* 0x000fe4000ffde0ff */
[----:B------:R-:W-:Y:S02]  /*5f80*/  PRMT R32, RZ, 0x7610, R32 ;  /* 0x00007610ff207816 */ /* 0x000fe40000000020 */
[----:B------:R-:W-:Y:S02]  /*5f90*/  F2FP.SATFINITE.E5M2.F32.PACK_AB_MERGE_C R227, RZ, R227, RZ ;  /* 0x000000e3ffe3723e */ /* 0x000fe400048060ff */
[----:B------:R-:W-:-:S03]  /*5fa0*/  IADD3.X R31, R33, UR9, R37, P6, !PT ;  /* 0x00000009211f7c10 */ /* 0x000fc6000b7fe425 */
[----:B------:R2:W-:Y:S01]  /*5fb0*/  @!P4 STG.E.U8 desc[UR20][R24.64+0x1], R227 ;  /* 0x000001e31800c986 */ /* 0x0005e2000c101114 */
[----:B------:R-:W-:Y:S05]  /*5fc0*/  @P5 BRA `(.L_x_46) ;  /* 0x0000000000045947 */ /* 0x000fea0003800000 */
[----:B------:R4:W5:Y:S02]  /*5fd0*/  LDG.E.U8 R32, desc[UR20][R30.64] ;  /* 0x000000141e207981 */ /* 0x000964000c1e1100 */
.L_x_46:
[----:B------:R-:W-:Y:S05]  /*5fe0*/  BSYNC B1 ;  /* 0x0000000000017941 */ /* 0x000fea0003800000 */
.L_x_45:
[----:B-----5:R-:W-:Y:S01]  /*5ff0*/  LOP3.LUT R32, R32, 0xff, RZ, 0xc0, !PT ;  /* 0x000000ff20207812 */ /* 0x020fe200078ec0ff */
[----:B------:R-:W-:Y:S01]  /*6000*/  BSSY B1, `(.L_x_47) ;  /* 0x000000b000017945 */ /* 0x000fe20003800000 */
[----:B------:R-:W-:Y:S02]  /*6010*/  ISETP.LT.OR P4, PT, R34, 0x2, !P2 ;  /* 0x000000022200780c */ /* 0x000fe40005781670 */
[----:B------:R-:W-:-:S05]  /*6020*/  F2FP.F16.E5M2.UNPACK_B R32, R32 ;  /* 0x00000020ff20723e */ /* 0x000fca00020004ff */
[----:B------:R-:W-:-:S05]  /*6030*/  HADD2.F32 R32, -RZ, R32.H0_H0 ;  /* 0x20000020ff207230 */ /* 0x000fca0000004100 */
[----:B------:R-:W-:Y:S01]  /*6040*/  FMUL R33, R32, UR31 ;  /* 0x0000001f20217c20 */ /* 0x000fe20008400000 */
[----:B------:R-:W-:-:S03]  /*6050*/  PRMT R32, RZ, 0x7610, R32 ;  /* 0x00007610ff207816 */ /* 0x000fc60000000020 */
[----:B------:R-:W-:-:S05]  /*6060*/  FFMA R33, R226, UR32, R33 ;  /* 0x00000020e2217c23 */ /* 0x000fca0008000021 */
[----:B------:R-:W-:-:S05]  /*6070*/  F2FP.SATFINITE.E5M2.F32.PACK_AB_MERGE_C R33, RZ, R33, RZ ;  /* 0x00000021ff21723e */ /* 0x000fca00048060ff */
[----:B------:R0:W-:Y:S01]  /*6080*/  @!P5 STG.E.U8 desc[UR20][R26.64], R33 ;  /* 0x000000211a00d986 */ /* 0x0001e2000c101114 */
[----:B------:R-:W-:Y:S05]  /*6090*/  @P4 BRA `(.L_x_48) ;  /* 0x0000000000044947 */ /* 0x000fea0003800000 */
[----:B------:R0:W5:Y:S02]  /*60a0*/  LDG.E.U8 R32, desc[UR20][R30.64+0x1] ;  /* 0x000001141e207981 */ /* 0x000164000c1e1100 */
.L_x_48:
[----:B------:R-:W-:Y:S05]  /*60b0*/  BSYNC B1 ;  /* 0x0000000000017941 */ /* 0x000fea0003800000 */
.L_x_47:
[----:B-----5:R-:W-:Y:S01]  /*60c0*/  LOP3.LUT R32, R32, 0xff, RZ, 0xc0, !PT ;  /* 0x000000ff20207812 */ /* 0x020fe200078ec0ff */
[----:B------:R-:W-:Y:S01]  /*60d0*/  BSSY B1, `(.L_x_49) ;  /* 0x000000b000017945 */ /* 0x000fe20003800000 */
[----:B------:R-:W-:Y:S02]  /*60e0*/  ISETP.LT.OR P5, PT, R34, 0x9, !P1 ;  /* 0x000000092200780c */ /* 0x000fe40004fa1670 */
[----:B------:R-:W-:-:S05]  /*60f0*/  F2FP.F16.E5M2.UNPACK_B R32, R32 ;  /* 0x00000020ff20723e */ /* 0x000fca00020004ff */
[----:B------:R-:W-:-:S05]  /*6100*/  HADD2.F32 R32, -RZ, R32.H0_H0 ;  /* 0x20000020ff207230 */ /* 0x000fca0000004100 */
[----:B------:R-:W-:-:S04]  /*6110*/  FMUL R32, R32, UR31 ;  /* 0x0000001f20207c20 */ /* 0x000fc80008400000 */
[----:B------:R-:W-:-:S05]  /*6120*/  FFMA R32, R225, UR32, R32 ;  /* 0x00000020e1207c23 */ /* 0x000fca0008000020 */
[----:B0-----:R-:W-:Y:S02]  /*6130*/  F2FP.SATFINITE.E5M2.F32.PACK_AB_MERGE_C R33, RZ, R32, RZ ;  /* 0x00000020ff21723e */ /* 0x001fe400048060ff */
[----:B------:R-:W-:-:S03]  /*6140*/  PRMT R32, RZ, 0x7610, R32 ;  /* 0x00007610ff207816 */ /* 0x000fc60000000020 */
[----:B------:R0:W-:Y:S01]  /*6150*/  @!P4 STG.E.U8 desc[UR20][R26.64+0x1], R33 ;  /* 0x000001211a00c986 */ /* 0x0001e2000c101114 */
[----:B------:R-:W-:Y:S05]  /*6160*/  @P5 BRA `(.L_x_50) ;  /* 0x0000000000045947 */ /* 0x000fea0003800000 */
[----:B------:R0:W5:Y:S02]  /*6170*/  LDG.E.U8 R32, desc[UR20][R28.64+0x8] ;  /* 0x000008141c207981 */ /* 0x000164000c1e1100 */
.L_x_50:
[----:B------:R-:W-:Y:S05]  /*6180*/  BSYNC B1 ;  /* 0x0000000000017941 */ /* 0x000fea0003800000 */
.L_x_49:
[----:B-----5:R-:W-:Y:S01]  /*6190*/  LOP3.LUT R32, R32, 0xff, RZ, 0xc0, !PT ;  /* 0x000000ff20207812 */ /* 0x020fe200078ec0ff */
[----:B------:R-:W-:Y:S01]  /*61a0*/  BSSY B1, `(.L_x_51) ;  /* 0x000000b000017945 */ /* 0x000fe20003800000 */
[----:B------:R-:W-:Y:S02]  /*61b0*/  ISETP.LT.OR P4, PT, R34, 0xa, !P1 ;  /* 0x0000000a2200780c */ /* 0x000fe40004f81670 */
[----:B------:R-:W-:-:S05]  /*61c0*/  F2FP.F16.E5M2.UNPACK_B R32, R32 ;  /* 0x00000020ff20723e */ /* 0x000fca00020004ff */
[----:B------:R-:W-:-:S05]  /*61d0*/  HADD2.F32 R32, -RZ, R32.H0_H0 ;  /* 0x20000020ff207230 */ /* 0x000fca0000004100 */
[----:B0-----:R-:W-:Y:S01]  /*61e0*/  FMUL R33, R32, UR31 ;  /* 0x0000001f20217c20 */ /* 0x001fe20008400000 */
[----:B------:R-:W-:-:S03]  /*61f0*/  PRMT R32, RZ, 0x7610, R32 ;  /* 0x00007610ff207816 */ /* 0x000fc60000000020 */
[----:B------:R-:W-:-:S05]  /*6200*/  FFMA R33, R224, UR32, R33 ;  /* 0x00000020e0217c23 */ /* 0x000fca0008000021 */
[----:B------:R-:W-:-:S05]  /*6210*/  F2FP.SATFINITE.E5M2.F32.PACK_AB_MERGE_C R33, RZ, R33, RZ ;  /* 0x00000021ff21723e */ /* 0x000fca00048060ff */
[----:B------:R0:W-:Y:S01]  /*6220*/  @!P5 STG.E.U8 desc[UR20][R24.64+0x8], R33 ;  /* 0x000008211800d986 */ /* 0x0001e2000c101114 */
[----:B------:R-:W-:Y:S05]  /*6230*/  @P4 BRA `(.L_x_52) ;  /* 0x0000000000044947 */ /* 0x000fea0003800000 */
[----:B------:R0:W5:Y:S02]  /*6240*/  LDG.E.U8 R32, desc[UR20][R28.64+0x9] ;  /* 0x000009141c207981 */ /* 0x000164000c1e1100 */
.L_x_52:
[----:B------:R-:W-:Y:S05]  /*6250*/  BSYNC B1 ;  /* 0x0000000000017941 */ /* 0x000fea0003800000 */
.L_x_51:
        /* <DEDUP_REMOVED lines=12> */
.L_x_54:
[----:B------:R-:W-:Y:S05]  /*6320*/  BSYNC B1 ;  /* 0x0000000000017941 */ /* 0x000fea0003800000 */
.L_x_53:
        /* <DEDUP_REMOVED lines=12> */
.L_x_56:
[----:B------:R-:W-:Y:S05]  /*63f0*/  BSYNC B1 ;  /* 0x0000000000017941 */ /* 0x000fea0003800000 */
.L_x_55:
        /* <DEDUP_REMOVED lines=12> */
.L_x_58:
[----:B------:R-:W-:Y:S05]  /*64c0*/  BSYNC B1 ;  /* 0x0000000000017941 */ /* 0x000fea0003800000 */
.L_x_57:
        /* <DEDUP_REMOVED lines=12> */
.L_x_60:
[----:B------:R-:W-:Y:S05]  /*6590*/  BSYNC B1 ;  /* 0x0000000000017941 */ /* 0x000fea0003800000 */
.L_x_59:
        /* <DEDUP_REMOVED lines=12> */
.L_x_62:
[----:B------:R-:W-:Y:S05]  /*6660*/  BSYNC B1 ;  /* 0x0000000000017941 */ /* 0x000fea0003800000 */
.L_x_61:
        /* <DEDUP_REMOVED lines=12> */
.L_x_64:
[----:B------:R-:W-:Y:S05]  /*6730*/  BSYNC B1 ;  /* 0x0000000000017941 */ /* 0x000fea0003800000 */
.L_x_63:
        /* <DEDUP_REMOVED lines=12> */
.L_x_66:
[----:B------:R-:W-:Y:S05]  /*6800*/  BSYNC B1 ;  /* 0x0000000000017941 */ /* 0x000fea0003800000 */
.L_x_65:
        /* <DEDUP_REMOVED lines=12> */
.L_x_68:
[----:B------:R-:W-:Y:S05]  /*68d0*/  BSYNC B1 ;  /* 0x0000000000017941 */ /* 0x000fea0003800000 */
.L_x_67:
        /* <DEDUP_REMOVED lines=12> */
.L_x_70:
[----:B------:R-:W-:Y:S05]  /*69a0*/  BSYNC B1 ;  /* 0x0000000000017941 */ /* 0x000fea0003800000 */
.L_x_69:
        /* <DEDUP_REMOVED lines=12> */
.L_x_72:
[----:B------:R-:W-:Y:S05]  /*6a70*/  BSYNC B1 ;  /* 0x0000000000017941 */ /* 0x000fea0003800000 */
.L_x_71:
        /* <DEDUP_REMOVED lines=12> */
.L_x_74:
[----:B------:R-:W-:Y:S05]  /*6b40*/  BSYNC B1 ;  /* 0x0000000000017941 */ /* 0x000fea0003800000 */
.L_x_73:
        /* <DEDUP_REMOVED lines=12> */
.L_x_76:
[----:B------:R-:W-:Y:S05]  /*6c10*/  BSYNC B1 ;  /* 0x0000000000017941 */ /* 0x000fea0003800000 */
.L_x_75:
        /* <DEDUP_REMOVED lines=12> */
.L_x_78:
[----:B------:R-:W-:Y:S05]  /*6ce0*/  BSYNC B1 ;  /* 0x0000000000017941 */ /* 0x000fea0003800000 */
.L_x_77:
        /* <DEDUP_REMOVED lines=12> */
.L_x_80:
[----:B------:R-:W-:Y:S05]  /*6db0*/  BSYNC B1 ;  /* 0x0000000000017941 */ /* 0x000fea0003800000 */
.L_x_79:
        /* <DEDUP_REMOVED lines=12> */
.L_x_82:
[----:B------:R-:W-:Y:S05]  /*6e80*/  BSYNC B1 ;  /* 0x0000000000017941 */ /* 0x000fea0003800000 */
.L_x_81:
        /* <DEDUP_REMOVED lines=12> */
.L_x_84:
[----:B------:R-:W-:Y:S05]  /*6f50*/  BSYNC B1 ;  /* 0x0000000000017941 */ /* 0x000fea0003800000 */
.L_x_83:
        /* <DEDUP_REMOVED lines=12> */
.L_x_86:
[----:B------:R-:W-:Y:S05]  /*7020*/  BSYNC B1 ;  /* 0x0000000000017941 */ /* 0x000fea0003800000 */
.L_x_85:
        /* <DEDUP_REMOVED lines=12> */
.L_x_88:
[----:B------:R-:W-:Y:S05]  /*70f0*/  BSYNC B1 ;  /* 0x0000000000017941 */ /* 0x000fea0003800000 */
.L_x_87:
        /* <DEDUP_REMOVED lines=12> */
.L_x_90:
[----:B------:R-:W-:Y:S05]  /*71c0*/  BSYNC B1 ;  /* 0x0000000000017941 */ /* 0x000fea0003800000 */
.L_x_89:
        /* <DEDUP_REMOVED lines=12> */
.L_x_92:
[----:B------:R-:W-:Y:S05]  /*7290*/  BSYNC B1 ;  /* 0x0000000000017941 */ /* 0x000fea0003800000 */
.L_x_91:
        /* <DEDUP_REMOVED lines=12> */
.L_x_94:
[----:B------:R-:W-:Y:S05]  /*7360*/  BSYNC B1 ;  /* 0x0000000000017941 */ /* 0x000fea0003800000 */
.L_x_93:
        /* <DEDUP_REMOVED lines=12> */
.L_x_96:
[----:B------:R-:W-:Y:S05]  /*7430*/  BSYNC B1 ;  /* 0x0000000000017941 */ /* 0x000fea0003800000 */
.L_x_95:
        /* <DEDUP_REMOVED lines=12> */
.L_x_98:
[----:B------:R-:W-:Y:S05]  /*7500*/  BSYNC B1 ;  /* 0x0000000000017941 */ /* 0x000fea0003800000 */
.L_x_97:
        /* <DEDUP_REMOVED lines=12> */
.L_x_100:
[----:B------:R-:W-:Y:S05]  /*75d0*/  BSYNC B1 ;  /* 0x0000000000017941 */ /* 0x000fea0003800000 */
.L_x_99:
        /* <DEDUP_REMOVED lines=12> */
.L_x_102:
[----:B------:R-:W-:Y:S05]  /*76a0*/  BSYNC B1 ;  /* 0x0000000000017941 */ /* 0x000fea0003800000 */
.L_x_101:
        /* <DEDUP_REMOVED lines=12> */
.L_x_104:
[----:B------:R-:W-:Y:S05]  /*7770*/  BSYNC B1 ;  /* 0x0000000000017941 */ /* 0x000fea0003800000 */
.L_x_103:
        /* <DEDUP_REMOVED lines=12> */
.L_x_106:
[----:B------:R-:W-:Y:S05]  /*7840*/  BSYNC B1 ;  /* 0x0000000000017941 */ /* 0x000fea0003800000 */
.L_x_105:
        /* <DEDUP_REMOVED lines=12> */
.L_x_108:
[----:B------:R-:W-:Y:S05]  /*7910*/  BSYNC B1 ;  /* 0x0000000000017941 */ /* 0x000fea0003800000 */
.L_x_107:
        /* <DEDUP_REMOVED lines=12> */
.L_x_110:
[----:B------:R-:W-:Y:S05]  /*79e0*/  BSYNC B1 ;  /* 0x0000000000017941 */ /* 0x000fea0003800000 */
.L_x_109:
        /* <DEDUP_REMOVED lines=12> */
.L_x_112:
[----:B------:R-:W-:Y:S05]  /*7ab0*/  BSYNC B1 ;  /* 0x0000000000017941 */ /* 0x000fea0003800000 */
.L_x_111:
        /* <DEDUP_REMOVED lines=12> */
.L_x_114:
[----:B------:R-:W-:Y:S05]  /*7b80*/  BSYNC B1 ;  /* 0x0000000000017941 */ /* 0x000fea0003800000 */
.L_x_113:
        /* <DEDUP_REMOVED lines=12> */
.L_x_116:
[----:B------:R-:W-:Y:S05]  /*7c50*/  BSYNC B1 ;  /* 0x0000000000017941 */ /* 0x000fea0003800000 */
.L_x_115:
        /* <DEDUP_REMOVED lines=12> */
.L_x_118:
[----:B------:R-:W-:Y:S05]  /*7d20*/  BSYNC B1 ;  /* 0x0000000000017941 */ /* 0x000fea0003800000 */
.L_x_117:
        /* <DEDUP_REMOVED lines=12> */
.L_x_120:
[----:B------:R-:W-:Y:S05]  /*7df0*/  BSYNC B1 ;  /* 0x0000000000017941 */ /* 0x000fea0003800000 */
.L_x_119:
        /* <DEDUP_REMOVED lines=12> */
.L_x_122:
[----:B------:R-:W-:Y:S05]  /*7ec0*/  BSYNC B1 ;  /* 0x0000000000017941 */ /* 0x000fea0003800000 */
.L_x_121:
        /* <DEDUP_REMOVED lines=12> */
.L_x_124:
[----:B------:R-:W-:Y:S05]  /*7f90*/  BSYNC B1 ;  /* 0x0000000000017941 */ /* 0x000fea0003800000 */
.L_x_123:
        /* <DEDUP_REMOVED lines=12> */
.L_x_126:
[----:B------:R-:W-:Y:S05]  /*8060*/  BSYNC B1 ;  /* 0x0000000000017941 */ /* 0x000fea0003800000 */
.L_x_125:
        /* <DEDUP_REMOVED lines=12> */
.L_x_128:
[----:B------:R-:W-:Y:S05]  /*8130*/  BSYNC B1 ;  /* 0x0000000000017941 */ /* 0x000fea0003800000 */
.L_x_127:
        /* <DEDUP_REMOVED lines=12> */
.L_x_130:
[----:B------:R-:W-:Y:S05]  /*8200*/  BSYNC B1 ;  /* 0x0000000000017941 */ /* 0x000fea0003800000 */
.L_x_129:
        /* <DEDUP_REMOVED lines=12> */
.L_x_132:
[----:B------:R-:W-:Y:S05]  /*82d0*/  BSYNC B1 ;  /* 0x0000000000017941 */ /* 0x000fea0003800000 */
.L_x_131:
        /* <DEDUP_REMOVED lines=12> */
.L_x_134:
[----:B------:R-:W-:Y:S05]  /*83a0*/  BSYNC B1 ;  /* 0x0000000000017941 */ /* 0x000fea0003800000 */
.L_x_133:
        /* <DEDUP_REMOVED lines=12> */
.L_x_136:
[----:B------:R-:W-:Y:S05]  /*8470*/  BSYNC B1 ;  /* 0x0000000000017941 */ /* 0x000fea0003800000 */
.L_x_135:
        /* <DEDUP_REMOVED lines=12> */
.L_x_138:
[----:B------:R-:W-:Y:S05]  /*8540*/  BSYNC B1 ;  /* 0x0000000000017941 */ /* 0x000fea0003800000 */
.L_x_137:
        /* <DEDUP_REMOVED lines=12> */
.L_x_140:
[----:B------:R-:W-:Y:S05]  /*8610*/  BSYNC B1 ;  /* 0x0000000000017941 */ /* 0x000fea0003800000 */
.L_x_139:
        /* <DEDUP_REMOVED lines=12> */
.L_x_142:
[----:B------:R-:W-:Y:S05]  /*86e0*/  BSYNC B1 ;  /* 0x0000000000017941 */ /* 0x000fea0003800000 */
.L_x_141:
        /* <DEDUP_REMOVED lines=12> */
.L_x_144:
[----:B------:R-:W-:Y:S05]  /*87b0*/  BSYNC B1 ;  /* 0x0000000000017941 */ /* 0x000fea0003800000 */
.L_x_143:
        /* <DEDUP_REMOVED lines=12> */
.L_x_146:
[----:B------:R-:W-:Y:S05]  /*8880*/  BSYNC B1 ;  /* 0x0000000000017941 */ /* 0x000fea0003800000 */
.L_x_145:
        /* <DEDUP_REMOVED lines=12> */
.L_x_148:
[----:B------:R-:W-:Y:S05]  /*8950*/  BSYNC B1 ;  /* 0x0000000000017941 */ /* 0x000fea0003800000 */
.L_x_147:
        /* <DEDUP_REMOVED lines=12> */
.L_x_150:
[----:B------:R-:W-:Y:S05]  /*8a20*/  BSYNC B1 ;  /* 0x0000000000017941 */ /* 0x000fea0003800000 */
.L_x_149:
        /* <DEDUP_REMOVED lines=12> */
.L_x_152:
[----:B------:R-:W-:Y:S05]  /*8af0*/  BSYNC B1 ;  /* 0x0000000000017941 */ /* 0x000fea0003800000 */
.L_x_151:
        /* <DEDUP_REMOVED lines=12> */
.L_x_154:
[----:B------:R-:W-:Y:S05]  /*8bc0*/  BSYNC B1 ;  /* 0x0000000000017941 */ /* 0x000fea0003800000 */
.L_x_153:
        /* <DEDUP_REMOVED lines=12> */
.L_x_156:
[----:B------:R-:W-:Y:S05]  /*8c90*/  BSYNC B1 ;  /* 0x0000000000017941 */ /* 0x000fea0003800000 */
.L_x_155:
        /* <DEDUP_REMOVED lines=12> */
.L_x_158:
[----:B------:R-:W-:Y:S05]  /*8d60*/  BSYNC B1 ;  /* 0x0000000000017941 */ /* 0x000fea0003800000 */
.L_x_157:
        /* <DEDUP_REMOVED lines=12> */
.L_x_160:
[----:B------:R-:W-:Y:S05]  /*8e30*/  BSYNC B1 ;  /* 0x0000000000017941 */ /* 0x000fea0003800000 */
.L_x_159:
        /* <DEDUP_REMOVED lines=12> */
.L_x_162:
[----:B------:R-:W-:Y:S05]  /*8f00*/  BSYNC B1 ;  /* 0x0000000000017941 */ /* 0x000fea0003800000 */
.L_x_161:
        /* <DEDUP_REMOVED lines=12> */
.L_x_164:
[----:B------:R-:W-:Y:S05]  /*8fd0*/  BSYNC B1 ;  /* 0x0000000000017941 */ /* 0x000fea0003800000 */
.L_x_163:
        /* <DEDUP_REMOVED lines=12> */
.L_x_166:
[----:B------:R-:W-:Y:S05]  /*90a0*/  BSYNC B1 ;  /* 0x0000000000017941 */ /* 0x000fea0003800000 */
.L_x_165:
        /* <DEDUP_REMOVED lines=12> */
.L_x_168:
[----:B------:R-:W-:Y:S05]  /*9170*/  BSYNC B1 ;  /* 0x0000000000017941 */ /* 0x000fea0003800000 */
.L_x_167:
        /* <DEDUP_REMOVED lines=12> */
.L_x_170:
[----:B------:R-:W-:Y:S05]  /*9240*/  BSYNC B1 ;  /* 0x0000000000017941 */ /* 0x000fea0003800000 */
.L_x_169:
        /* <DEDUP_REMOVED lines=12> */
.L_x_172:
[----:B------:R-:W-:Y:S05]  /*9310*/  BSYNC B1 ;  /* 0x0000000000017941 */ /* 0x000fea0003800000 */
.L_x_171:
        /* <DEDUP_REMOVED lines=12> */
.L_x_174:
[----:B------:R-:W-:Y:S05]  /*93e0*/  BSYNC B1 ;  /* 0x0000000000017941 */ /* 0x000fea0003800000 */
.L_x_173:
        /* <DEDUP_REMOVED lines=12> */
.L_x_176:
[----:B------:R-:W-:Y:S05]  /*94b0*/  BSYNC B1 ;  /* 0x0000000000017941 */ /* 0x000fea0003800000 */
.L_x_175:
        /* <DEDUP_REMOVED lines=12> */
.L_x_178:
[----:B------:R-:W-:Y:S05]  /*9580*/  BSYNC B1 ;  /* 0x0000000000017941 */ /* 0x000fea0003800000 */
.L_x_177:
        /* <DEDUP_REMOVED lines=12> */
.L_x_180:
[----:B------:R-:W-:Y:S05]  /*9650*/  BSYNC B1 ;  /* 0x0000000000017941 */ /* 0x000fea0003800000 */
.L_x_179:
        /* <DEDUP_REMOVED lines=12> */
.L_x_182:
[----:B------:R-:W-:Y:S05]  /*9720*/  BSYNC B1 ;  /* 0x0000000000017941 */ /* 0x000fea0003800000 */
.L_x_181:
        /* <DEDUP_REMOVED lines=12> */
.L_x_184:
[----:B------:R-:W-:Y:S05]  /*97f0*/  BSYNC B1 ;  /* 0x0000000000017941 */ /* 0x000fea0003800000 */
.L_x_183:
        /* <DEDUP_REMOVED lines=12> */
.L_x_186:
[----:B------:R-:W-:Y:S05]  /*98c0*/  BSYNC B1 ;  /* 0x0000000000017941 */ /* 0x000fea0003800000 */
.L_x_185:
        /* <DEDUP_REMOVED lines=12> */
.L_x_188:
[----:B------:R-:W-:Y:S05]  /*9990*/  BSYNC B1 ;  /* 0x0000000000017941 */ /* 0x000fea0003800000 */
.L_x_187:
        /* <DEDUP_REMOVED lines=12> */
.L_x_190:
[----:B------:R-:W-:Y:S05]  /*9a60*/  BSYNC B1 ;  /* 0x0000000000017941 */ /* 0x000fea0003800000 */
.L_x_189:
        /* <DEDUP_REMOVED lines=12> */
.L_x_192:
[----:B------:R-:W-:Y:S05]  /*9b30*/  BSYNC B1 ;  /* 0x0000000000017941 */ /* 0x000fea0003800000 */
.L_x_191:
        /* <DEDUP_REMOVED lines=12> */
.L_x_194:
[----:B------:R-:W-:Y:S05]  /*9c00*/  BSYNC B1 ;  /* 0x0000000000017941 */ /* 0x000fea0003800000 */
.L_x_193:
        /* <DEDUP_REMOVED lines=12> */
.L_x_196:
[----:B------:R-:W-:Y:S05]  /*9cd0*/  BSYNC B1 ;  /* 0x0000000000017941 */ /* 0x000fea0003800000 */
.L_x_195:
[----:B-----5:R-:W-:Y:S01]  /*9ce0*/  LOP3.LUT R32, R32, 0xff, RZ, 0xc0, !PT ;  /* 0x000000ff20207812 */ /* 0x020fe200078ec0ff */
[----:B------:R-:W-:Y:S01]  /*9cf0*/  BSSY B1, `(.L_x_197) ;  /* 0x000000b000017945 */ /* 0x000fe20003800000 */
[----:B------:R-:W-:Y:S02]  /*9d00*/  ISETP.LT.OR P5, PT, R34, 0x99, !P2 ;  /* 0x000000992200780c */ /* 0x000fe400057a1670 */
[----:B------:R-:W-:-:S05]  /*9d10*/  F2FP.F16.E5M2.UNPACK_B R32, R32 ;  /* 0x00000020ff20723e */ /* 0x000fca00020004ff */
[----:B------:R-:W-:-:S05]  /*9d20*/  HADD2.F32 R32, -RZ, R32.H0_H0 ;  /* 0x20000020ff207230 */ /* 0x000fca0000004100 */
[----:B------:R-:W-:-:S04]  /*9d30*/  FMUL R32, R32, UR31 ;  /* 0x0000001f20207c20 */ /* 0x000fc80008400000 */
[----:B------:R-:W-:Y:S01]  /*9d40*/  FFMA R32, R23, UR32, R32 ;  /* 0x0000002017207c23 */ /* 0x000fe20008000020 */
[----:B------:R-:W-:-:S04]  /*9d50*/  PRMT R23, RZ, 0x7610, R23 ;  /* 0x00007610ff177816 */ /* 0x000fc80000000017 */
[----:B0-----:R-:W-:-:S05]  /*9d60*/  F2FP.SATFINITE.E5M2.F32.PACK_AB_MERGE_C R33, RZ, R32, RZ ;  /* 0x00000020ff21723e */ /* 0x001fca00048060ff */
[----:B------:R0:W-:Y:S01]  /*9d70*/  @!P4 STG.E.U8 desc[UR20][R24.64+0x99], R33 ;  /* 0x000099211800c986 */ /* 0x0001e2000c101114 */
[----:B------:R-:W-:Y:S05]  /*9d80*/  @P5 BRA `(.L_x_198) ;  /* 0x0000000000045947 */ /* 0x000fea0003800000 */
[----:B------:R0:W5:Y:S02]  /*9d90*/  LDG.E.U8 R23, desc[UR20][R30.64+0x98] ;  /* 0x000098141e177981 */ /* 0x000164000c1e1100 */
.L_x_198:
[----:B------:R-:W-:Y:S05]  /*9da0*/  BSYNC B1 ;  /* 0x0000000000017941 */ /* 0x000fea0003800000 */
.L_x_197:
        /* <DEDUP_REMOVED lines=8> */
[----:B------:R-:W-:-:S05]  /*9e30*/  F2FP.SATFINITE.E5M2.F32.PACK_AB_MERGE_C R23, RZ, R23, RZ ;  /* 0x00000017ff17723e */ /* 0x000fca00048060ff */
[----:B------:R0:W-:Y:S01]  /*9e40*/  @!P5 STG.E.U8 desc[UR20][R26.64+0x98], R23 ;  /* 0x000098171a00d986 */ /* 0x0001e2000c101114 */
[----:B------:R-:W-:Y:S05]  /*9e50*/  @P4 BRA `(.L_x_200) ;  /* 0x0000000000044947 */ /* 0x000fea0003800000 */
[----:B------:R0:W5:Y:S02]  /*9e60*/  LDG.E.U8 R22, desc[UR20][R30.64+0x99] ;  /* 0x000099141e167981 */ /* 0x000164000c1e1100 */
.L_x_200:
[----:B------:R-:W-:Y:S05]  /*9e70*/  BSYNC B1 ;  /* 0x0000000000017941 */ /* 0x000fea0003800000 */
.L_x_199:
        /* <DEDUP_REMOVED lines=12> */
.L_x_202:
[----:B------:R-:W-:Y:S05]  /*9f40*/  BSYNC B1 ;  /* 0x0000000000017941 */ /* 0x000fea0003800000 */
.L_x_201:
        /* <DEDUP_REMOVED lines=12> */
.L_x_204:
[----:B------:R-:W-:Y:S05]  /*a010*/  BSYNC B1 ;  /* 0x0000000000017941 */ /* 0x000fea0003800000 */
.L_x_203:
        /* <DEDUP_REMOVED lines=12> */
.L_x_206:
[----:B------:R-:W-:Y:S05]  /*a0e0*/  BSYNC B1 ;  /* 0x0000000000017941 */ /* 0x000fea0003800000 */
.L_x_205:
        /* <DEDUP_REMOVED lines=12> */
.L_x_208:
[----:B------:R-:W-:Y:S05]  /*a1b0*/  BSYNC B1 ;  /* 0x0000000000017941 */ /* 0x000fea0003800000 */
.L_x_207:
        /* <DEDUP_REMOVED lines=12> */
.L_x_210:
[----:B------:R-:W-:Y:S05]  /*a280*/  BSYNC B1 ;  /* 0x0000000000017941 */ /* 0x000fea0003800000 */
.L_x_209:
        /* <DEDUP_REMOVED lines=12> */
.L_x_212:
[----:B------:R-:W-:Y:S05]  /*a350*/  BSYNC B1 ;  /* 0x0000000000017941 */ /* 0x000fea0003800000 */
.L_x_211:
        /* <DEDUP_REMOVED lines=12> */
.L_x_214:
[----:B------:R-:W-:Y:S05]  /*a420*/  BSYNC B1 ;  /* 0x0000000000017941 */ /* 0x000fea0003800000 */
.L_x_213:
        /* <DEDUP_REMOVED lines=12> */
.L_x_216:
[----:B------:R-:W-:Y:S05]  /*a4f0*/  BSYNC B1 ;  /* 0x0000000000017941 */ /* 0x000fea0003800000 */
.L_x_215:
        /* <DEDUP_REMOVED lines=12> */
.L_x_218:
[----:B------:R-:W-:Y:S05]  /*a5c0*/  BSYNC B1 ;  /* 0x0000000000017941 */ /* 0x000fea0003800000 */
.L_x_217:
        /* <DEDUP_REMOVED lines=12> */
.L_x_220:
[----:B------:R-:W-:Y:S05]  /*a690*/  BSYNC B1 ;  /* 0x0000000000017941 */ /* 0x000fea0003800000 */
.L_x_219:
        /* <DEDUP_REMOVED lines=12> */
.L_x_222:
[----:B------:R-:W-:Y:S05]  /*a760*/  BSYNC B1 ;  /* 0x0000000000017941 */ /* 0x000fea0003800000 */
.L_x_221:
        /* <DEDUP_REMOVED lines=12> */
.L_x_224:
[----:B------:R-:W-:Y:S05]  /*a830*/  BSYNC B1 ;  /* 0x0000000000017941 */ /* 0x000fea0003800000 */
.L_x_223:
        /* <DEDUP_REMOVED lines=12> */
.L_x_226:
[----:B------:R-:W-:Y:S05]  /*a900*/  BSYNC B1 ;  /* 0x0000000000017941 */ /* 0x000fea0003800000 */
.L_x_225:
        /* <DEDUP_REMOVED lines=12> */
.L_x_228:
[----:B------:R-:W-:Y:S05]  /*a9d0*/  BSYNC B1 ;  /* 0x0000000000017941 */ /* 0x000fea0003800000 */
.L_x_227:
        /* <DEDUP_REMOVED lines=12> */
.L_x_230:
[----:B------:R-:W-:Y:S05]  /*aaa0*/  BSYNC B1 ;  /* 0x0000000000017941 */ /* 0x000fea0003800000 */
.L_x_229:
        /* <DEDUP_REMOVED lines=12> */
.L_x_232:
[----:B------:R-:W-:Y:S05]  /*ab70*/  BSYNC B1 ;  /* 0x0000000000017941 */ /* 0x000fea0003800000 */
.L_x_231:
        /* <DEDUP_REMOVED lines=12> */
.L_x_234:
[----:B------:R-:W-:Y:S05]  /*ac40*/  BSYNC B1 ;  /* 0x0000000000017941 */ /* 0x000fea0003800000 */
.L_x_233:
        /* <DEDUP_REMOVED lines=12> */
.L_x_236:
[----:B------:R-:W-:Y:S05]  /*ad10*/  BSYNC B1 ;  /* 0x0000000000017941 */ /* 0x000fea0003800000 */
.L_x_235:
        /* <DEDUP_REMOVED lines=12> */
.L_x_238:
[----:B------:R-:W-:Y:S05]  /*ade0*/  BSYNC B1 ;  /* 0x0000000000017941 */ /* 0x000fea0003800000 */
.L_x_237:
        /* <DEDUP_REMOVED lines=12> */
.L_x_240:
[----:B------:R-:W-:Y:S05]  /*aeb0*/  BSYNC B1 ;  /* 0x0000000000017941 */ /* 0x000fea0003800000 */
.L_x_239:
[----:B-----5:R-:W-:Y:S01]  /*aec0*/  LOP3.LUT R2, R2, 0xff, RZ, 0xc0, !PT ;  /* 0x000000ff02027812 */ /* 0x020fe200078ec0ff */
[----:B------:R-:W-:Y:S01]  /*aed0*/  BSSY B1, `(.L_x_241) ;  /* 0x000000b000017945 */ /* 0x000fe20003800000 */
[----:B------:R-:W-:Y:S02]  /*aee0*/  ISETP.LT.OR P5, PT, R34, 0xc9, !P1 ;  /* 0x000000c92200780c */ /* 0x000fe40004fa1670 */
[----:B------:R-:W-:-:S05]  /*aef0*/  F2FP.F16.E5M2.UNPACK_B R2, R2 ;  /* 0x00000002ff02723e */ /* 0x000fca00020004ff */
[----:B------:R-:W-:-:S05]  /*af00*/  HADD2.F32 R2, -RZ, R2.H0_H0 ;  /* 0x20000002ff027230 */ /* 0x000fca0000004100 */
[----:B0-----:R-:W-:-:S04]  /*af10*/  FMUL R3, R2, UR31 ;  /* 0x0000001f02037c20 */ /* 0x001fc80008400000 */
[----:B------:R-:W-:Y:S01]  /*af20*/  FFMA R3, R0, UR32, R3 ;  /* 0x0000002000037c23 */ /* 0x000fe20008000003 */
[----:B------:R-:W-:-:S04]  /*af30*/  PRMT R0, RZ, 0x7610, R0 ;  /* 0x00007610ff007816 */ /* 0x000fc80000000000 */
[----:B------:R-:W-:-:S05]  /*af40*/  F2FP.SATFINITE.E5M2.F32.PACK_AB_MERGE_C R3, RZ, R3, RZ ;  /* 0x00000003ff03723e */ /* 0x000fca00048060ff */
[----:B------:R0:W-:Y:S01]  /*af50*/  @!P4 STG.E.U8 desc[UR20][R26.64+0xc1], R3 ;  /* 0x0000c1031a00c986 */ /* 0x0001e2000c101114 */
[----:B------:R-:W-:Y:S05]  /*af60*/  @P5 BRA `(.L_x_242) ;  /* 0x0000000000045947 */ /* 0x000fea0003800000 */
[----:B------:R0:W5:Y:S02]  /*af70*/  LDG.E.U8 R0, desc[UR20][R28.64+0xc8] ;  /* 0x0000c8141c007981 */ /* 0x000164000c1e1100 */
.L_x_242:
[----:B------:R-:W-:Y:S05]  /*af80*/  BSYNC B1 ;  /* 0x0000000000017941 */ /* 0x000fea0003800000 */
.L_x_241:
[----:B------:R-:W2:Y:S01]  /*af90*/  LDL.LU R2, [R1] ;  /* 0x0000000001027983 */ /* 0x000ea20000300800 */
[----:B-----5:R-:W-:Y:S01]  /*afa0*/  LOP3.LUT R0, R0, 0xff, RZ, 0xc0, !PT ;  /* 0x000000ff00007812 */ /* 0x020fe200078ec0ff */
[----:B------:R-:W-:Y:S01]  /*afb0*/  BSSY B1, `(.L_x_243) ;  /* 0x000000b000017945 */ /* 0x000fe20003800000 */
[----:B------:R-:W-:Y:S02]  /*afc0*/  ISETP.LT.OR P4, PT, R34, 0xca, !P1 ;  /* 0x000000ca2200780c */ /* 0x000fe40004f81670 */
[----:B------:R-:W-:-:S05]  /*afd0*/  F2FP.F16.E5M2.UNPACK_B R0, R0 ;  /* 0x00000000ff00723e */ /* 0x000fca00020004ff */
[----:B------:R-:W-:-:S05]  /*afe0*/  HADD2.F32 R0, -RZ, R0.H0_H0 ;  /* 0x20000000ff007230 */ /* 0x000fca0000004100 */
[----:B------:R-:W-:-:S04]  /*aff0*/  FMUL R0, R0, UR31 ;  /* 0x0000001f00007c20 */ /* 0x000fc80008400000 */
[----:B--2---:R-:W-:-:S05]  /*b000*/  FFMA R0, R2, UR32, R0 ;  /* 0x0000002002007c23 */ /* 0x004fca0008000000 */
[----:B0-----:R-:W-:Y:S02]  /*b010*/  F2FP.SATFINITE.E5M2.F32.PACK_AB_MERGE_C R3, RZ, R0, RZ ;  /* 0x00000000ff03723e */ /* 0x001fe400048060ff */
[----:B------:R-:W-:-:S03]  /*b020*/  PRMT R0, RZ, 0x7610, R0 ;  /* 0x00007610ff007816 */ /* 0x000fc60000000000 */
[----:B------:R0:W-:Y:S01]  /*b030*/  @!P5 STG.E.U8 desc[UR20][R24.64+0xc8], R3 ;  /* 0x0000c8031800d986 */ /* 0x0001e2000c101114 */
[----:B------:R-:W-:Y:S05]  /*b040*/  @P4 BRA `(.L_x_244) ;  /* 0x0000000000044947 */ /* 0x000fea0003800000 */
[----:B------:R2:W5:Y:S02]  /*b050*/  LDG.E.U8 R0, desc[UR20][R28.64+0xc9] ;  /* 0x0000c9141c007981 */ /* 0x000564000c1e1100 */
.L_x_244:
[----:B------:R-:W-:Y:S05]  /*b060*/  BSYNC B1 ;  /* 0x0000000000017941 */ /* 0x000fea0003800000 */
.L_x_243:
[----:B------:R-:W3:Y:S01]  /*b070*/  LDL.LU R2, [R1+0x4] ;  /* 0x0000040001027983 */ /* 0x000ee20000300800 */
[----:B-----5:R-:W-:Y:S01]  /*b080*/  LOP3.LUT R0, R0, 0xff, RZ, 0xc0, !PT ;  /* 0x000000ff00007812 */ /* 0x020fe200078ec0ff */
[----:B------:R-:W-:Y:S01]  /*b090*/  BSSY B1, `(.L_x_245) ;  /* 0x000000b000017945 */ /* 0x000fe20003800000 */
[----:B------:R-:W-:Y:S02]  /*b0a0*/  ISETP.LT.OR P5, PT, R34, 0xc9, !P2 ;  /* 0x000000c92200780c */ /* 0x000fe400057a1670 */
[----:B------:R-:W-:-:S05]  /*b0b0*/  F2FP.F16.E5M2.UNPACK_B R0, R0 ;  /* 0x00000000ff00723e */ /* 0x000fca00020004ff */
[----:B------:R-:W-:-:S05]  /*b0c0*/  HADD2.F32 R0, -RZ, R0.H0_H0 ;  /* 0x20000000ff007230 */ /* 0x000fca0000004100 */
[----:B------:R-:W-:-:S04]  /*b0d0*/  FMUL R0, R0, UR31 ;  /* 0x0000001f00007c20 */ /* 0x000fc80008400000 */
[----:B---3--:R-:W-:-:S05]  /*b0e0*/  FFMA R0, R2, UR32, R0 ;  /* 0x0000002002007c23 */ /* 0x008fca0008000000 */
[----:B0-----:R-:W-:Y:S02]  /*b0f0*/  F2FP.SATFINITE.E5M2.F32.PACK_AB_MERGE_C R3, RZ, R0, RZ ;  /* 0x00000000ff03723e */ /* 0x001fe400048060ff */
[----:B------:R-:W-:-:S03]  /*b100*/  PRMT R0, RZ, 0x7610, R0 ;  /* 0x00007610ff007816 */ /* 0x000fc60000000000 */
[----:B------:R0:W-:Y:S01]  /*b110*/  @!P4 STG.E.U8 desc[UR20][R24.64+0xc9], R3 ;  /* 0x0000c9031800c986 */ /* 0x0001e2000c101114 */
[----:B------:R-:W-:Y:S05]  /*b120*/  @P5 BRA `(.L_x_246) ;  /* 0x0000000000045947 */ /* 0x000fea0003800000 */
[----:B------:R3:W5:Y:S02]  /*b130*/  LDG.E.U8 R0, desc[UR20][R30.64+0xc8] ;  /* 0x0000c8141e007981 */ /* 0x000764000c1e1100 */
.L_x_246:
[----:B------:R-:W-:Y:S05]  /*b140*/  BSYNC B1 ;  /* 0x0000000000017941 */ /* 0x000fea0003800000 */
.L_x_245:
[----:B------:R-:W2:Y:S01]  /*b150*/  LDL.LU R2, [R1+0x8] ;  /* 0x0000080001027983 */ /* 0x000ea20000300800 */
        /* <DEDUP_REMOVED lines=12> */
.L_x_248:
[----:B------:R-:W-:Y:S05]  /*b220*/  BSYNC B1 ;  /* 0x0000000000017941 */ /* 0x000fea0003800000 */
.L_x_247:
        /* <DEDUP_REMOVED lines=13> */
.L_x_250:
[----:B------:R-:W-:Y:S05]  /*b300*/  BSYNC B1 ;  /* 0x0000000000017941 */ /* 0x000fea0003800000 */
.L_x_249:
        /* <DEDUP_REMOVED lines=13> */
.L_x_252:
[----:B------:R-:W-:Y:S05]  /*b3e0*/  BSYNC B1 ;  /* 0x0000000000017941 */ /* 0x000fea0003800000 */
.L_x_251:
        /* <DEDUP_REMOVED lines=13> */
.L_x_254:
[----:B------:R-:W-:Y:S05]  /*b4c0*/  BSYNC B1 ;  /* 0x0000000000017941 */ /* 0x000fea0003800000 */
.L_x_253:
        /* <DEDUP_REMOVED lines=13> */
.L_x_256:
[----:B------:R-:W-:Y:S05]  /*b5a0*/  BSYNC B1 ;  /* 0x0000000000017941 */ /* 0x000fea0003800000 */
.L_x_255:
        /* <DEDUP_REMOVED lines=13> */
.L_x_258:
[----:B------:R-:W-:Y:S05]  /*b680*/  BSYNC B1 ;  /* 0x0000000000017941 */ /* 0x000fea0003800000 */
.L_x_257:
        /* <DEDUP_REMOVED lines=13> */
.L_x_260:
[----:B------:R-:W-:Y:S05]  /*b760*/  BSYNC B1 ;  /* 0x0000000000017941 */ /* 0x000fea0003800000 */
.L_x_259:
        /* <DEDUP_REMOVED lines=13> */
.L_x_262:
[----:B------:R-:W-:Y:S05]  /*b840*/  BSYNC B1 ;  /* 0x0000000000017941 */ /* 0x000fea0003800000 */
.L_x_261:
        /* <DEDUP_REMOVED lines=13> */
.L_x_264:
[----:B------:R-:W-:Y:S05]  /*b920*/  BSYNC B1 ;  /* 0x0000000000017941 */ /* 0x000fea0003800000 */
.L_x_263:
        /* <DEDUP_REMOVED lines=13> */
.L_x_266:
[----:B------:R-:W-:Y:S05]  /*ba00*/  BSYNC B1 ;  /* 0x0000000000017941 */ /* 0x000fea0003800000 */
.L_x_265:
        /* <DEDUP_REMOVED lines=13> */
.L_x_268:
[----:B------:R-:W-:Y:S05]  /*bae0*/  BSYNC B1 ;  /* 0x0000000000017941 */ /* 0x000fea0003800000 */
.L_x_267:
        /* <DEDUP_REMOVED lines=13> */
.L_x_270:
[----:B------:R-:W-:Y:S05]  /*bbc0*/  BSYNC B1 ;  /* 0x0000000000017941 */ /* 0x000fea0003800000 */
.L_x_269:
        /* <DEDUP_REMOVED lines=13> */
.L_x_272:
[----:B------:R-:W-:Y:S05]  /*bca0*/  BSYNC B1 ;  /* 0x0000000000017941 */ /* 0x000fea0003800000 */
.L_x_271:
        /* <DEDUP_REMOVED lines=13> */
.L_x_274:
[----:B------:R-:W-:Y:S05]  /*bd80*/  BSYNC B1 ;  /* 0x0000000000017941 */ /* 0x000fea0003800000 */
.L_x_273:
        /* <DEDUP_REMOVED lines=13> */
.L_x_276:
[----:B------:R-:W-:Y:S05]  /*be60*/  BSYNC B1 ;  /* 0x0000000000017941 */ /* 0x000fea0003800000 */
.L_x_275:
        /* <DEDUP_REMOVED lines=13> */
.L_x_278:
[----:B------:R-:W-:Y:S05]  /*bf40*/  BSYNC B1 ;  /* 0x0000000000017941 */ /* 0x000fea0003800000 */
.L_x_277:
        /* <DEDUP_REMOVED lines=13> */
.L_x_280:
[----:B------:R-:W-:Y:S05]  /*c020*/  BSYNC B1 ;  /* 0x0000000000017941 */ /* 0x000fea0003800000 */
.L_x_279:
        /* <DEDUP_REMOVED lines=13> */
.L_x_282:
[----:B------:R-:W-:Y:S05]  /*c100*/  BSYNC B1 ;  /* 0x0000000000017941 */ /* 0x000fea0003800000 */
.L_x_281:
        /* <DEDUP_REMOVED lines=13> */
.L_x_284:
[----:B------:R-:W-:Y:S05]  /*c1e0*/  BSYNC B1 ;  /* 0x0000000000017941 */ /* 0x000fea0003800000 */
.L_x_283:
        /* <DEDUP_REMOVED lines=13> */
.L_x_286:
[----:B------:R-:W-:Y:S05]  /*c2c0*/  BSYNC B1 ;  /* 0x0000000000017941 */ /* 0x000fea0003800000 */
.L_x_285:
        /* <DEDUP_REMOVED lines=13> */
.L_x_288:
[----:B------:R-:W-:Y:S05]  /*c3a0*/  BSYNC B1 ;  /* 0x0000000000017941 */ /* 0x000fea0003800000 */
.L_x_287:
        /* <DEDUP_REMOVED lines=13> */
.L_x_290:
[----:B------:R-:W-:Y:S05]  /*c480*/  BSYNC B1 ;  /* 0x0000000000017941 */ /* 0x000fea0003800000 */
.L_x_289:
        /* <DEDUP_REMOVED lines=13> */
.L_x_292:
[----:B------:R-:W-:Y:S05]  /*c560*/  BSYNC B1 ;  /* 0x0000000000017941 */ /* 0x000fea0003800000 */
.L_x_291:
        /* <DEDUP_REMOVED lines=13> */
.L_x_294:
[----:B------:R-:W-:Y:S05]  /*c640*/  BSYNC B1 ;  /* 0x0000000000017941 */ /* 0x000fea0003800000 */
.L_x_293:
        /* <DEDUP_REMOVED lines=13> */
.L_x_296:
[----:B------:R-:W-:Y:S05]  /*c720*/  BSYNC B1 ;  /* 0x0000000000017941 */ /* 0x000fea0003800000 */
.L_x_295:
[----:B------:R-:W-:Y:S05]  /*c730*/  @P2 BRA `(.L_x_297) ;  /* 0x00000020009c2947 */ /* 0x000fea0003800000 */
[----:B------:R-:W2:Y:S01]  /*c740*/  LDL.LU R2, [R1+0x6c] ;  /* 0x00006c0001027983 */ /* 0x000ea20000300800 */
[----:B-----5:R-:W-:-:S04]  /*c750*/  LOP3.LUT R0, R0, 0xff, RZ, 0xc0, !PT ;  /* 0x000000ff00007812 */ /* 0x020fc800078ec0ff */
[----:B------:R-:W-:-:S05]  /*c760*/  F2FP.F16.E5M2.UNPACK_B R0, R0 ;  /* 0x00000000ff00723e */ /* 0x000fca00020004ff */
[----:B------:R-:W-:-:S05]  /*c770*/  HADD2.F32 R0, -RZ, R0.H0_H0 ;  /* 0x20000000ff007230 */ /* 0x000fca0000004100 */
[----:B------:R-:W-:-:S04]  /*c780*/  FMUL R0, R0, UR31 ;  /* 0x0000001f00007c20 */ /* 0x000fc80008400000 */
[----:B--2---:R-:W-:-:S05]  /*c790*/  FFMA R0, R2, UR32, R0 ;  /* 0x0000002002007c23 */ /* 0x004fca0008000000 */
[----:B0-----:R-:W-:-:S05]  /*c7a0*/  F2FP.SATFINITE.E5M2.F32.PACK_AB_MERGE_C R3, RZ, R0, RZ ;  /* 0x00000000ff03723e */ /* 0x001fca00048060ff */
[----:B------:R0:W-:Y:S01]  /*c7b0*/  STG.E.U8 desc[UR20][R26.64+0xf9], R3 ;  /* 0x0000f9031a007986 */ /* 0x0001e2000c101114 */
[----:B------:R-:W-:Y:S05]  /*c7c0*/  BRA `(.L_x_297) ;  /* 0x0000002000787947 */ /* 0x000fea0003800000 */
.L_x_40:
[C---:B------:R-:W-:Y:S01]  /*c7d0*/  ISETP.GE.AND P2, PT, R39.reuse, 0x1, PT ;  /* 0x000000012700780c */ /* 0x040fe20003f46270 */
[----:B------:R-:W-:Y:S01]  /*c7e0*/  FMUL R228, R228, UR32 ;  /* 0x00000020e4e47c20 */ /* 0x000fe20008400000 */
[----:B------:R-:W-:Y:S01]  /*c7f0*/  ISETP.GE.AND P1, PT, R39, 0x9, PT ;  /* 0x000000092700780c */ /* 0x000fe20003f26270 */
[----:B------:R-:W-:Y:S01]  /*c800*/  FMUL R227, R227, UR32 ;  /* 0x00000020e3e37c20 */ /* 0x000fe20008400000 */
[----:B------:R-:W-:Y:S01]  /*c810*/  ISETP.LT.OR P4, PT, R34, 0x1, !P2 ;  /* 0x000000012200780c */ /* 0x000fe20005781670 */
[----:B------:R-:W-:Y:S01]  /*c820*/  FMUL R226, R226, UR32 ;  /* 0x00000020e2e27c20 */ /* 0x000fe20008400000 */
[C---:B------:R-:W-:Y:S02]  /*c830*/  ISETP.LT.OR P5, PT, R34.reuse, 0x2, !P2 ;  /* 0x000000022200780c */ /* 0x040fe400057a1670 */
[----:B------:R-:W-:Y:S02]  /*c840*/  ISETP.LT.OR P6, PT, R34, 0x1, !P1 ;  /* 0x000000012200780c */ /* 0x000fe40004fc1670 */
[----:B------:R-:W-:-:S02]  /*c850*/  F2FP.SATFINITE.E5M2.F32.PACK_AB_MERGE_C R29, RZ, R228, RZ ;  /* 0x000000e4ff1d723e */ /* 0x000fc400048060ff */
[----:B------:R-:W-:Y:S02]  /*c860*/  F2FP.SATFINITE.E5M2.F32.PACK_AB_MERGE_C R227, RZ, R227, RZ ;  /* 0x000000e3ffe3723e */ /* 0x000fe400048060ff */
[----:B------:R-:W-:Y:S01]  /*c870*/  F2FP.SATFINITE.E5M2.F32.PACK_AB_MERGE_C R31, RZ, R226, RZ ;  /* 0x000000e2ff1f723e */ /* 0x000fe200048060ff */
[----:B------:R-:W-:Y:S01]  /*c880*/  FMUL R225, R225, UR32 ;  /* 0x00000020e1e17c20 */ /* 0x000fe20008400000 */
[----:B------:R-:W-:Y:S01]  /*c890*/  FMUL R224, R224, UR32 ;  /* 0x00000020e0e07c20 */ /* 0x000fe20008400000 */
[----:B------:R1:W-:Y:S01]  /*c8a0*/  @!P4 STG.E.U8 desc[UR20][R24.64], R29 ;  /* 0x0000001d1800c986 */ /* 0x0003e2000c101114 */
[----:B------:R-:W-:-:S03]  /*c8b0*/  ISETP.LT.OR P4, PT, R34, 0x2, !P1 ;  /* 0x000000022200780c */ /* 0x000fc60004f81670 */
[----:B------:R-:W-:Y:S01]  /*c8c0*/  @!P5 STG.E.U8 desc[UR20][R24.64+0x1], R227 ;  /* 0x000001e31800d986 */ /* 0x000fe2000c101114 */
[----:B------:R-:W-:-:S03]  /*c8d0*/  ISETP.LT.OR P5, PT, R34, 0x9, !P2 ;  /* 0x000000092200780c */ /* 0x000fc600057a1670 */
[----:B------:R2:W-:Y:S01]  /*c8e0*/  @!P6 STG.E.U8 desc[UR20][R26.64], R31 ;  /* 0x0000001f1a00e986 */ /* 0x0005e2000c101114 */
[----:B------:R-:W-:Y:S01]  /*c8f0*/  ISETP.LT.OR P6, PT, R34, 0xa, !P2 ;  /* 0x0000000a2200780c */ /* 0x000fe200057c1670 */
[----:B------:R-:W-:Y:S01]  /*c900*/  FMUL R223, R223, UR32 ;  /* 0x00000020dfdf7c20 */ /* 0x000fe20008400000 */
[----:B------:R-:W-:Y:S01]  /*c910*/  F2FP.SATFINITE.E5M2.F32.PACK_AB_MERGE_C R225, RZ, R225, RZ ;  /* 0x000000e1ffe1723e */ /* 0x000fe200048060ff */
[----:B------:R-:W-:Y:S01]  /*c920*/  FMUL R221, R221, UR32 ;  /* 0x00000020dddd7c20 */ /* 0x000fe20008400000 */
[----:B------:R-:W-:Y:S01]  /*c930*/  F2FP.SATFINITE.E5M2.F32.PACK_AB_MERGE_C R33, RZ, R224, RZ ;  /* 0x000000e0ff21723e */ /* 0x000fe200048060ff */
[----:B------:R-:W-:Y:S01]  /*c940*/  FMUL R222, R222, UR32 ;  /* 0x00000020dede7c20 */ /* 0x000fe20008400000 */
[----:B------:R-:W-:Y:S01]  /*c950*/  F2FP.SATFINITE.E5M2.F32.PACK_AB_MERGE_C R223, RZ, R223, RZ ;  /* 0x000000dfffdf723e */ /* 0x000fe200048060ff */
[----:B------:R-:W-:Y:S04]  /*c960*/  @!P4 STG.E.U8 desc[UR20][R26.64+0x1], R225 ;  /* 0x000001e11a00c986 */ /* 0x000fe8000c101114 */
[----:B------:R3:W-:Y:S01]  /*c970*/  @!P5 STG.E.U8 desc[UR20][R24.64+0x8], R33 ;  /* 0x000008211800d986 */ /* 0x0007e2000c101114 */
[----:B------:R-:W-:-:S02]  /*c980*/  ISETP.LT.OR P5, PT, R34, 0xa, !P1 ;  /* 0x0000000a2200780c */ /* 0x000fc40004fa1670 */
[C---:B------:R-:W-:Y:S01]  /*c990*/  ISETP.LT.OR P4, PT, R34.reuse, 0x9, !P1 ;  /* 0x000000092200780c */ /* 0x040fe20004f81670 */
[----:B------:R-:W-:Y:S01]  /*c9a0*/  @!P6 STG.E.U8 desc[UR20][R24.64+0x9], R223 ;  /* 0x000009df1800e986 */ /* 0x000fe2000c101114 */
[----:B------:R-:W-:Y:S01]  /*c9b0*/  ISETP.LT.OR P6, PT, R34, 0x11, !P2 ;  /* 0x000000112200780c */ /* 0x000fe200057c1670 */
[----:B------:R-:W-:Y:S01]  /*c9c0*/  FMUL R220, R220, UR32 ;  /* 0x00000020dcdc7c20 */ /* 0x000fe20008400000 */
[----:B------:R-:W-:Y:S01]  /*c9d0*/  F2FP.SATFINITE.E5M2.F32.PACK_AB_MERGE_C R221, RZ, R221, RZ ;  /* 0x000000ddffdd723e */ /* 0x000fe200048060ff */
[----:B------:R-:W-:Y:S01]  /*c9e0*/  FMUL R219, R219, UR32 ;  /* 0x00000020dbdb7c20 */ /* 0x000fe20008400000 */
[----:B-1----:R-:W-:Y:S01]  /*c9f0*/  F2FP.SATFINITE.E5M2.F32.PACK_AB_MERGE_C R29, RZ, R222, RZ ;  /* 0x000000deff1d723e */ /* 0x002fe200048060ff */
[----:B------:R-:W-:Y:S01]  /*ca00*/  FMUL R218, R218, UR32 ;  /* 0x00000020dada7c20 */ /* 0x000fe20008400000 */
[----:B--2---:R-:W-:Y:S01]  /*ca10*/  F2FP.SATFINITE.E5M2.F32.PACK_AB_MERGE_C R31, RZ, R220, RZ ;  /* 0x000000dcff1f723e */ /* 0x004fe200048060ff */
[----:B------:R-:W-:Y:S01]  /*ca20*/  FMUL R217, R217, UR32 ;  /* 0x00000020d9d97c20 */ /* 0x000fe20008400000 */
[----:B------:R-:W-:Y:S01]  /*ca30*/  FMUL R215, R215, UR32 ;  /* 0x00000020d7d77c20 */ /* 0x000fe20008400000 */
[----:B------:R-:W-:Y:S01]  /*ca40*/  @!P5 STG.E.U8 desc[UR20][R26.64+0x9], R221 ;  /* 0x000009dd1a00d986 */ /* 0x000fe2000c101114 */
[----:B------:R-:W-:-:S03]  /*ca50*/  ISETP.LT.OR P5, PT, R34, 0x12, !P2 ;  /* 0x000000122200780c */ /* 0x000fc600057a1670 */
[----:B------:R1:W-:Y:S01]  /*ca60*/  @!P4 STG.E.U8 desc[UR20][R26.64+0x8], R29 ;  /* 0x0000081d1a00c986 */ /* 0x0003e2000c101114 */
[----:B------:R-:W-:-:S03]  /*ca70*/  ISETP.LT.OR P4, PT, R34, 0x11, !P1 ;  /* 0x000000112200780c */ /* 0x000fc60004f81670 */
[----:B------:R2:W-:Y:S01]  /*ca80*/  @!P6 STG.E.U8 desc[UR20][R24.64+0x10], R31 ;  /* 0x0000101f1800e986 */ /* 0x0005e2000c101114 */
[----:B------:R-:W-:Y:S02]  /*ca90*/  ISETP.LT.OR P6, PT, R34, 0x12, !P1 ;  /* 0x000000122200780c */ /* 0x000fe40004fc1670 */
[----:B------:R-:W-:Y:S01]  /*caa0*/  F2FP.SATFINITE.E5M2.F32.PACK_AB_MERGE_C R219, RZ, R219, RZ ;  /* 0x000000dbffdb723e */ /* 0x000fe200048060ff */
[----:B------:R-:W-:Y:S01]  /*cab0*/  FMUL R216, R216, UR32 ;  /* 0x00000020d8d87c20 */ /* 0x000fe20008400000 */
[----:B---3--:R-:W-:Y:S01]  /*cac0*/  F2FP.SATFINITE.E5M2.F32.PACK_AB_MERGE_C R33, RZ, R218, RZ ;  /* 0x000000daff21723e */ /* 0x008fe200048060ff */
[----:B------:R-:W-:Y:S01]  /*cad0*/  FMUL R214, R214, UR32 ;  /* 0x00000020d6d67c20 */ /* 0x000fe20008400000 */
[----:B------:R-:W-:Y:S01]  /*cae0*/  F2FP.SATFINITE.E5M2.F32.PACK_AB_MERGE_C R217, RZ, R217, RZ ;  /* 0x000000d9ffd9723e */ /* 0x000fe200048060ff */
[----:B------:R-:W-:Y:S01]  /*caf0*/  @!P5 STG.E.U8 desc[UR20][R24.64+0x11], R219 ;  /* 0x000011db1800d986 */ /* 0x000fe2000c101114 */
[----:B------:R-:W-:-:S03]  /*cb00*/  ISETP.LT.OR P5, PT, R34, 0x1a, !P2 ;  /* 0x0000001a2200780c */ /* 0x000fc600057a1670 */
[----:B------:R3:W-:Y:S01]  /*cb10*/  @!P4 STG.E.U8 desc[UR20][R26.64+0x10], R33 ;  /* 0x000010211a00c986 */ /* 0x0007e2000c101114 */
[----:B------:R-:W-:-:S03]  /*cb20*/  ISETP.LT.OR P4, PT, R34, 0x19, !P2 ;  /* 0x000000192200780c */ /* 0x000fc60005781670 */
[----:B------:R-:W-:Y:S01]  /*cb30*/  @!P6 STG.E.U8 desc[UR20][R26.64+0x11], R217 ;  /* 0x000011d91a00e986 */ /* 0x000fe2000c101114 */
[----:B------:R-:W-:Y:S02]  /*cb40*/  ISETP.LT.OR P6, PT, R34, 0x19, !P1 ;  /* 0x000000192200780c */ /* 0x000fe40004fc1670 */
[----:B------:R-:W-:Y:S01]  /*cb50*/  F2FP.SATFINITE.E5M2.F32.PACK_AB_MERGE_C R215, RZ, R215, RZ ;  /* 0x000000d7ffd7723e */ /* 0x000fe200048060ff */
[----:B------:R-:W-:Y:S01]  /*cb60*/  FMUL R213, R213, UR32 ;  /* 0x00000020d5d57c20 */ /* 0x000fe20008400000 */
[----:B-1----:R-:W-:Y:S01]  /*cb70*/  F2FP.SATFINITE.E5M2.F32.PACK_AB_MERGE_C R29, RZ, R216, RZ ;  /* 0x000000d8ff1d723e */ /* 0x002fe200048060ff */
[----:B------:R-:W-:Y:S01]  /*cb80*/  FMUL R212, R212, UR32 ;  /* 0x00000020d4d47c20 */ /* 0x000fe20008400000 */
[----:B--2---:R-:W-:Y:S01]  /*cb90*/  F2FP.SATFINITE.E5M2.F32.PACK_AB_MERGE_C R31, RZ, R214, RZ ;  /* 0x000000d6ff1f723e */ /* 0x004fe200048060ff */
[----:B------:R-:W-:Y:S01]  /*cba0*/  @!P5 STG.E.U8 desc[UR20][R24.64+0x19], R215 ;  /* 0x000019d71800d986 */ /* 0x000fe2000c101114 */
[----:B------:R-:W-:-:S03]  /*cbb0*/  ISETP.LT.OR P5, PT, R34, 0x1a, !P1 ;  /* 0x0000001a2200780c */ /* 0x000fc60004fa1670 */
[----:B------:R1:W-:Y:S01]  /*cbc0*/  @!P4 STG.E.U8 desc[UR20][R24.64+0x18], R29 ;  /* 0x0000181d1800c986 */ /* 0x0003e2000c101114 */
[----:B------:R-:W-:-:S03]  /*cbd0*/  ISETP.LT.OR P4, PT, R34, 0x21, !P2 ;  /* 0x000000212200780c */ /* 0x000fc60005781670 */
[----:B------:R2:W-:Y:S01]  /*cbe0*/  @!P6 STG.E.U8 desc[UR20][R26.64+0x18], R31 ;  /* 0x0000181f1a00e986 */ /* 0x0005e2000c101114 */
[----:B------:R-:W-:Y:S01]  /*cbf0*/  ISETP.LT.OR P6, PT, R34, 0x22, !P2 ;  /* 0x000000222200780c */ /* 0x000fe200057c1670 */
[----:B------:R-:W-:Y:S01]  /*cc00*/  FMUL R211, R211, UR32 ;  /* 0x00000020d3d37c20 */ /* 0x000fe20008400000 */
        /* <DEDUP_REMOVED lines=51> */
[----:B------:R-:W3:Y:S01]  /*cf40*/  LDL.LU R226, [R1+0xc] ;  /* 0x00000c0001e27983 */ /* 0x000ee20000300800 */
[----:B------:R-:W-:-:S03]  /*cf50*/  F2FP.SATFINITE.E5M2.F32.PACK_AB_MERGE_C R199, RZ, R199, RZ ;  /* 0x000000c7ffc7723e */ /* 0x000fc600048060ff */
[----:B------:R-:W-:Y:S01]  /*cf60*/  @!P5 STG.E.U8 desc[UR20][R26.64+0x31], R201 ;  /* 0x000031c91a00d986 */ /* 0x000fe2000c101114 */
[----:B------:R-:W-:-:S03]  /*cf70*/  ISETP.LT.OR P5, PT, R34, 0x3a, !P1 ;  /* 0x0000003a2200780c */ /* 0x000fc60004fa1670 */
[----:B------:R4:W-:Y:S01]  /*cf80*/  @!P4 STG.E.U8 desc[UR20][R24.64+0x38], R33 ;  /* 0x000038211800c986 */ /* 0x0009e2000c101114 */
[----:B------:R-:W-:-:S03]  /*cf90*/  ISETP.LT.OR P4, PT, R34, 0x39, !P1 ;  /* 0x000000392200780c */ /* 0x000fc60004f81670 */
[----:B------:R-:W-:Y:S01]  /*cfa0*/  @!P6 STG.E.U8 desc[UR20][R24.64+0x39], R199 ;  /* 0x000039c71800e986 */ /* 0x000fe2000c101114 */
[----:B------:R-:W-:Y:S01]  /*cfb0*/  ISETP.LT.OR P6, PT, R34, 0x41, !P2 ;  /* 0x000000412200780c */ /* 0x000fe200057c1670 */
[----:B------:R-:W-:Y:S01]  /*cfc0*/  FMUL R198, R198, UR32 ;  /* 0x00000020c6c67c20 */ /* 0x000fe20008400000 */
[----:B------:R-:W-:Y:S01]  /*cfd0*/  FMUL R196, R196, UR32 ;  /* 0x00000020c4c47c20 */ /* 0x000fe20008400000 */
[----:B------:R-:W3:Y:S01]  /*cfe0*/  LDL.LU R227, [R1+0x8] ;  /* 0x0000080001e37983 */ /* 0x000ee20000300800 */
[----:B------:R-:W-:-:S03]  /*cff0*/  F2FP.SATFINITE.E5M2.F32.PACK_AB_MERGE_C R197, RZ, R197, RZ ;  /* 0x000000c5ffc5723e */ /* 0x000fc600048060ff */
[----:B------:R-:W3:Y:S01]  /*d000*/  LDL.LU R224, [R1+0x4] ;  /* 0x0000040001e07983 */ /* 0x000ee20000300800 */
[----:B-1----:R-:W-:-:S03]  /*d010*/  F2FP.SATFINITE.E5M2.F32.PACK_AB_MERGE_C R29, RZ, R198, RZ ;  /* 0x000000c6ff1d723e */ /* 0x002fc600048060ff */
[----:B------:R-:W3:Y:S01]  /*d020*/  LDL.LU R225, [R1] ;  /* 0x0000000001e17983 */ /* 0x000ee20000300800 */
[----:B--2---:R-:W-:-:S03]  /*d030*/  F2FP.SATFINITE.E5M2.F32.PACK_AB_MERGE_C R31, RZ, R196, RZ ;  /* 0x000000c4ff1f723e */ /* 0x004fc600048060ff */
[----:B------:R-:W-:Y:S01]  /*d040*/  @!P5 STG.E.U8 desc[UR20][R26.64+0x39], R197 ;  /* 0x000039c51a00d986 */ /* 0x000fe2000c101114 */
[C---:B------:R-:W-:Y:S01]  /*d050*/  ISETP.LT.OR P5, PT, R34.reuse, 0x42, !P2 ;  /* 0x000000422200780c */ /* 0x040fe200057a1670 */
[----:B------:R-:W-:Y:S02]  /*d060*/  FMUL R195, R195, UR32 ;  /* 0x00000020c3c37c20 */ /* 0x000fe40008400000 */
[----:B------:R1:W-:Y:S01]  /*d070*/  @!P4 STG.E.U8 desc[UR20][R26.64+0x38], R29 ;  /* 0x0000381d1a00c986 */ /* 0x0003e2000c101114 */
[----:B------:R-:W-:-:S03]  /*d080*/  ISETP.LT.OR P4, PT, R34, 0x41, !P1 ;  /* 0x000000412200780c */ /* 0x000fc60004f81670 */
[----:B------:R2:W-:Y:S01]  /*d090*/  @!P6 STG.E.U8 desc[UR20][R24.64+0x40], R31 ;  /* 0x0000401f1800e986 */ /* 0x0005e2000c101114 */
[----:B------:R-:W-:Y:S01]  /*d0a0*/  ISETP.LT.OR P6, PT, R34, 0x42, !P1 ;  /* 0x000000422200780c */ /* 0x000fe20004fc1670 */
[----:B------:R-:W-:Y:S01]  /*d0b0*/  FMUL R194, R194, UR32 ;  /* 0x00000020c2c27c20 */ /* 0x000fe20008400000 */
[----:B------:R-:W-:Y:S01]  /*d0c0*/  FMUL R193, R193, UR32 ;  /* 0x00000020c1c17c20 */ /* 0x000fe20008400000 */
[----:B------:R-:W-:Y:S01]  /*d0d0*/  F2FP.SATFINITE.E5M2.F32.PACK_AB_MERGE_C R195, RZ, R195, RZ ;  /* 0x000000c3ffc3723e */ /* 0x000fe200048060ff */
[----:B------:R-:W-:Y:S01]  /*d0e0*/  FMUL R191, R191, UR32 ;  /* 0x00000020bfbf7c20 */ /* 0x000fe20008400000 */
[----:B------:R-:W-:Y:S01]  /*d0f0*/  FMUL R192, R192, UR32 ;  /* 0x00000020c0c07c20 */ /* 0x000fe20008400000 */
[----:B----4-:R-:W-:Y:S01]  /*d100*/  F2FP.SATFINITE.E5M2.F32.PACK_AB_MERGE_C R33, RZ, R194, RZ ;  /* 0x000000c2ff21723e */ /* 0x010fe200048060ff */
        /* <DEDUP_REMOVED lines=178> */
[----:B-1----:R-:W-:Y:S01]  /*dc30*/  F2FP.SATFINITE.E5M2.F32.PACK_AB_MERGE_C R29, RZ, R22, RZ ;  /* 0x00000016ff1d723e */ /* 0x002fe200048060ff */
[----:B------:R-:W-:Y:S01]  /*dc40*/  FMUL R18, R18, UR32 ;  /* 0x0000002012127c20 */ /* 0x000fe20008400000 */
[----:B--2---:R-:W-:Y:S01]  /*dc50*/  F2FP.SATFINITE.E5M2.F32.PACK_AB_MERGE_C R31, RZ, R20, RZ ;  /* 0x00000014ff1f723e */ /* 0x004fe200048060ff */
[----:B------:R1:W-:Y:S01]  /*dc60*/  @!P5 STG.E.U8 desc[UR20][R26.64+0x99], R21 ;  /* 0x000099151a00d986 */ /* 0x0003e2000c101114 */
[----:B------:R-:W-:-:S03]  /*dc70*/  ISETP.LT.OR P5, PT, R34, 0xa2, !P2 ;  /* 0x000000a22200780c */ /* 0x000fc600057a1670 */
[----:B------:R-:W-:Y:S01]  /*dc80*/  @!P4 STG.E.U8 desc[UR20][R26.64+0x98], R29 ;  /* 0x0000981d1a00c986 */ /* 0x000fe2000c101114 */
[----:B------:R-:W-:-:S03]  /*dc90*/  ISETP.LT.OR P4, PT, R34, 0xa1, !P1 ;  /* 0x000000a12200780c */ /* 0x000fc60004f81670 */
[----:B------:R-:W-:Y:S01]  /*dca0*/  @!P6 STG.E.U8 desc[UR20][R24.64+0xa0], R31 ;  /* 0x0000a01f1800e986 */ /* 0x000fe2000c101114 */
[----:B------:R-:W-:Y:S01]  /*dcb0*/  ISETP.LT.OR P6, PT, R34, 0xa2, !P1 ;  /* 0x000000a22200780c */ /* 0x000fe20004fc1670 */
[----:B------:R-:W-:Y:S01]  /*dcc0*/  FMUL R17, R17, UR32 ;  /* 0x0000002011117c20 */ /* 0x000fe20008400000 */
[----:B------:R-:W-:Y:S01]  /*dcd0*/  F2FP.SATFINITE.E5M2.F32.PACK_AB_MERGE_C R19, RZ, R19, RZ ;  /* 0x00000013ff13723e */ /* 0x000fe200048060ff */
[----:B------:R-:W-:Y:S01]  /*dce0*/  FMUL R15, R15, UR32 ;  /* 0x000000200f0f7c20 */ /* 0x000fe20008400000 */
[----:B----4-:R-:W-:Y:S01]  /*dcf0*/  F2FP.SATFINITE.E5M2.F32.PACK_AB_MERGE_C R23, RZ, R18, RZ ;  /* 0x00000012ff17723e */ /* 0x010fe200048060ff */
[----:B------:R-:W-:Y:S01]  /*dd00*/  FMUL R16, R16, UR32 ;  /* 0x0000002010107c20 */ /* 0x000fe20008400000 */
[----:B------:R-:W-:Y:S01]  /*dd10*/  F2FP.SATFINITE.E5M2.F32.PACK_AB_MERGE_C R17, RZ, R17, RZ ;  /* 0x00000011ff11723e */ /* 0x000fe200048060ff */
        /* <DEDUP_REMOVED lines=34> */
[----:B------:R-:W3:Y:S01]  /*df40*/  LDL.LU R223, [R1+0x14] ;  /* 0x0000140001df7983 */ /* 0x000ee20000300800 */
[----:B--2---:R-:W-:-:S03]  /*df50*/  F2FP.SATFINITE.E5M2.F32.PACK_AB_MERGE_C R13, RZ, R8, RZ ;  /* 0x00000008ff0d723e */ /* 0x004fc600048060ff */
[----:B------:R-:W-:Y:S01]  /*df60*/  @!P5 STG.E.U8 desc[UR20][R26.64+0xb1], R9 ;  /* 0x0000b1091a00d986 */ /* 0x000fe2000c101114 */
[----:B------:R-:W-:-:S03]  /*df70*/  ISETP.LT.OR P5, PT, R34, 0xba, !P2 ;  /* 0x000000ba2200780c */ /* 0x000fc600057a1670 */
[----:B------:R-:W-:Y:S01]  /*df80*/  @!P4 STG.E.U8 desc[UR20][R26.64+0xb0], R15 ;  /* 0x0000b00f1a00c986 */ /* 0x000fe2000c101114 */
[----:B------:R-:W-:-:S03]  /*df90*/  ISETP.LT.OR P4, PT, R34, 0xb9, !P1 ;  /* 0x000000b92200780c */ /* 0x000fc60004f81670 */
[----:B------:R1:W-:Y:S01]  /*dfa0*/  @!P6 STG.E.U8 desc[UR20][R24.64+0xb8], R13 ;  /* 0x0000b80d1800e986 */ /* 0x0003e2000c101114 */
[----:B------:R-:W-:Y:S01]  /*dfb0*/  ISETP.LT.OR P6, PT, R34, 0xba, !P1 ;  /* 0x000000ba2200780c */ /* 0x000fe20004fc1670 */
[----:B-----5:R-:W-:Y:S01]  /*dfc0*/  FMUL R5, R5, UR32 ;  /* 0x0000002005057c20 */ /* 0x020fe20008400000 */
[----:B------:R-:W-:Y:S01]  /*dfd0*/  F2FP.SATFINITE.E5M2.F32.PACK_AB_MERGE_C R7, RZ, R7, RZ ;  /* 0x00000007ff07723e */ /* 0x000fe200048060ff */
[----:B------:R-:W2:Y:S01]  /*dfe0*/  LDL.LU R222, [R1+0x10] ;  /* 0x0000100001de7983 */ /* 0x000ea20000300800 */
[----:B------:R-:W-:Y:S01]  /*dff0*/  FMUL R6, R6, UR32 ;  /* 0x0000002006067c20 */ /* 0x000fe20008400000 */
[----:B------:R-:W-:Y:S01]  /*e000*/  FMUL R2, R2, UR32 ;  /* 0x0000002002027c20 */ /* 0x000fe20008400000 */
[----:B------:R-:W-:Y:S01]  /*e010*/  F2FP.SATFINITE.E5M2.F32.PACK_AB_MERGE_C R5, RZ, R5, RZ ;  /* 0x00000005ff05723e */ /* 0x000fe200048060ff */
[----:B------:R0:W-:Y:S01]  /*e020*/  @!P5 STG.E.U8 desc[UR20][R24.64+0xb9], R7 ;  /* 0x0000b9071800d986 */ /* 0x0001e2000c101114 */
[----:B------:R-:W-:Y:S01]  /*e030*/  FMUL R3, R3, UR32 ;  /* 0x0000002003037c20 */ /* 0x000fe20008400000 */
[----:B----4-:R-:W-:Y:S01]  /*e040*/  F2FP.SATFINITE.E5M2.F32.PACK_AB_MERGE_C R11, RZ, R6, RZ ;  /* 0x00000006ff0b723e */ /* 0x010fe200048060ff */
[----:B------:R-:W-:Y:S01]  /*e050*/  FMUL R0, R0, UR32 ;  /* 0x0000002000007c20 */ /* 0x000fe20008400000 */
[----:B------:R-:W4:Y:S01]  /*e060*/  LDL.LU R221, [R1+0x18] ;  /* 0x0000180001dd7983 */ /* 0x000f220000300800 */
[----:B------:R-:W-:Y:S01]  /*e070*/  ISETP.LT.OR P5, PT, R34, 0xc2, !P2 ;  /* 0x000000c22200780c */ /* 0x000fe200057a1670 */
[----:B------:R-:W-:Y:S01]  /*e080*/  FMUL R4, R4, UR32 ;  /* 0x0000002004047c20 */ /* 0x000fe20008400000 */
[----:B-1----:R-:W-:Y:S01]  /*e090*/  F2FP.SATFINITE.E5M2.F32.PACK_AB_MERGE_C R13, RZ, R3, RZ ;  /* 0x00000003ff0d723e */ /* 0x002fe200048060ff */
[----:B------:R1:W-:Y:S01]  /*e0a0*/  @!P6 STG.E.U8 desc[UR20][R26.64+0xb9], R5 ;  /* 0x0000b9051a00e986 */ /* 0x0003e2000c101114 */
[----:B0-----:R-:W-:Y:S01]  /*e0b0*/  F2FP.SATFINITE.E5M2.F32.PACK_AB_MERGE_C R7, RZ, R2, RZ ;  /* 0x00000002ff07723e */ /* 0x001fe200048060ff */
[----:B---3--:R-:W-:-:S02]  /*e0c0*/  FMUL R2, R225, UR32 ;  /* 0x00000020e1027c20 */ /* 0x008fc40008400000 */
[----:B------:R0:W-:Y:S01]  /*e0d0*/  @!P4 STG.E.U8 desc[UR20][R26.64+0xb8], R11 ;  /* 0x0000b80b1a00c986 */ /* 0x0001e2000c101114 */
[----:B------:R-:W-:Y:S01]  /*e0e0*/  FMUL R3, R224, UR32 ;  /* 0x00000020e0037c20 */ /* 0x000fe20008400000 */
[C---:B------:R-:W-:Y:S02]  /*e0f0*/  ISETP.LT.OR P4, PT, R34.reuse, 0xc1, !P2 ;  /* 0x000000c12200780c */ /* 0x040fe40005781670 */
[----:B------:R-:W3:Y:S01]  /*e100*/  LDL.LU R225, [R1+0x1c] ;  /* 0x00001c0001e17983 */ /* 0x000ee20000300800 */
[----:B------:R-:W-:Y:S02]  /*e110*/  F2FP.SATFINITE.E5M2.F32.PACK_AB_MERGE_C R9, RZ, R4, RZ ;  /* 0x00000004ff09723e */ /* 0x000fe400048060ff */
[----:B-1----:R-:W-:Y:S01]  /*e120*/  F2FP.SATFINITE.E5M2.F32.PACK_AB_MERGE_C R5, RZ, R0, RZ ;  /* 0x00000000ff05723e */ /* 0x002fe200048060ff */
[----:B------:R-:W3:Y:S01]  /*e130*/  LDL.LU R224, [R1+0x20] ;  /* 0x0000200001e07983 */ /* 0x000ee20000300800 */
[----:B------:R-:W-:Y:S01]  /*e140*/  FMUL R0, R227, UR32 ;  /* 0x00000020e3007c20 */ /* 0x000fe20008400000 */
[----:B------:R-:W-:-:S02]  /*e150*/  ISETP.LT.OR P6, PT, R34, 0xc1, !P1 ;  /* 0x000000c12200780c */ /* 0x000fc40004fc1670 */
[----:B0-----:R-:W-:Y:S01]  /*e160*/  F2FP.SATFINITE.E5M2.F32.PACK_AB_MERGE_C R11, RZ, R2, RZ ;  /* 0x00000002ff0b723e */ /* 0x001fe200048060ff */
[----:B------:R-:W3:Y:S01]  /*e170*/  LDL.LU R227, [R1+0x24] ;  /* 0x0000240001e37983 */ /* 0x000ee20000300800 */
[----:B------:R-:W-:-:S03]  /*e180*/  FMUL R2, R226, UR32 ;  /* 0x00000020e2027c20 */ /* 0x000fc60008400000 */
[----:B------:R-:W3:Y:S04]  /*e190*/  LDL.LU R226, [R1+0x28] ;  /* 0x0000280001e27983 */ /* 0x000ee80000300800 */
[----:B------:R-:W-:Y:S01]  /*e1a0*/  @!P5 STG.E.U8 desc[UR20][R24.64+0xc1], R13 ;  /* 0x0000c10d1800d986 */ /* 0x000fe2000c101114 */
[----:B------:R-:W-:-:S03]  /*e1b0*/  ISETP.LT.OR P5, PT, R34, 0xc2, !P1 ;  /* 0x000000c22200780c */ /* 0x000fc60004fa1670 */
[----:B------:R0:W-:Y:S01]  /*e1c0*/  @!P4 STG.E.U8 desc[UR20][R24.64+0xc0], R9 ;  /* 0x0000c0091800c986 */ /* 0x0001e2000c101114 */
[----:B------:R-:W-:-:S03]  /*e1d0*/  ISETP.LT.OR P4, PT, R34, 0xc9, !P2 ;  /* 0x000000c92200780c */ /* 0x000fc60005781670 */
[----:B------:R1:W-:Y:S01]  /*e1e0*/  @!P6 STG.E.U8 desc[UR20][R26.64+0xc0], R7 ;  /* 0x0000c0071a00e986 */ /* 0x0003e2000c101114 */
[----:B------:R-:W-:-:S03]  /*e1f0*/  ISETP.LT.OR P6, PT, R34, 0xca, !P2 ;  /* 0x000000ca2200780c */ /* 0x000fc600057c1670 */
[----:B------:R-:W3:Y:S04]  /*e200*/  LDL.LU R220, [R1+0x2c] ;  /* 0x00002c0001dc7983 */ /* 0x000ee80000300800 */
[----:B------:R2:W-:Y:S01]  /*e210*/  @!P5 STG.E.U8 desc[UR20][R26.64+0xc1], R5 ;  /* 0x0000c1051a00d986 */ /* 0x0005e2000c101114 */
[----:B0-----:R-:W-:-:S03]  /*e220*/  F2FP.SATFINITE.E5M2.F32.PACK_AB_MERGE_C R9, RZ, R3, RZ ;  /* 0x00000003ff09723e */ /* 0x001fc600048060ff */
[----:B------:R-:W-:Y:S01]  /*e230*/  @!P4 STG.E.U8 desc[UR20][R24.64+0xc8], R11 ;  /* 0x0000c80b1800c986 */ /* 0x000fe2000c101114 */
[----:B------:R-:W-:Y:S02]  /*e240*/  ISETP.LT.OR P4, PT, R34, 0xc9, !P1 ;  /* 0x000000c92200780c */ /* 0x000fe40004f81670 */
[----:B-1----:R-:W-:Y:S02]  /*e250*/  F2FP.SATFINITE.E5M2.F32.PACK_AB_MERGE_C R7, RZ, R0, RZ ;  /* 0x00000000ff07723e */ /* 0x002fe400048060ff */
[----:B------:R-:W-:Y:S01]  /*e260*/  F2FP.SATFINITE.E5M2.F32.PACK_AB_MERGE_C R13, RZ, R2, RZ ;  /* 0x00000002ff0d723e */ /* 0x000fe200048060ff */
[----:B------:R0:W-:Y:S08]  /*e270*/  @!P6 STG.E.U8 desc[UR20][R24.64+0xc9], R9 ;  /* 0x0000c9091800e986 */ /* 0x0001f0000c101114 */
[----:B------:R1:W-:Y:S01]  /*e280*/  @!P4 STG.E.U8 desc[UR20][R26.64+0xc8], R7 ;  /* 0x0000c8071a00c986 */ /* 0x0003e2000c101114 */
[----:B------:R-:W-:Y:S01]  /*e290*/  FMUL R0, R223, UR32 ;  /* 0x00000020df007c20 */ /* 0x000fe20008400000 */
[----:B--2---:R-:W-:-:S02]  /*e2a0*/  FMUL R3, R222, UR32 ;  /* 0x00000020de037c20 */ /* 0x004fc40008400000 */
[----:B------:R-:W2:Y:S03]  /*e2b0*/  LDL.LU R222, [R1+0x30] ;  /* 0x0000300001de7983 */ /* 0x000ea60000300800 */
[----:B------:R-:W-:Y:S01]  /*e2c0*/  F2FP.SATFINITE.E5M2.F32.PACK_AB_MERGE_C R5, RZ, R3, RZ ;  /* 0x00000003ff05723e */ /* 0x000fe200048060ff */
[----:B------:R-:W2:Y:S01]  /*e2d0*/  LDL.LU R223, [R1+0x34] ;  /* 0x0000340001df7983 */ /* 0x000ea20000300800 */
[----:B----4-:R-:W-:Y:S01]  /*e2e0*/  FMUL R2, R221, UR32 ;  /* 0x00000020dd027c20 */ /* 0x010fe20008400000 */
[----:B0-----:R-:W-:-:S04]  /*e2f0*/  F2FP.SATFINITE.E5M2.F32.PACK_AB_MERGE_C R9, RZ, R0, RZ ;  /* 0x00000000ff09723e */ /* 0x001fc800048060ff */
[----:B------:R-:W-:Y:S01]  /*e300*/  F2FP.SATFINITE.E5M2.F32.PACK_AB_MERGE_C R11, RZ, R2, RZ ;  /* 0x00000002ff0b723e */ /* 0x000fe200048060ff */
[----:B---3--:R-:W-:Y:S02]  /*e310*/  FMUL R3, R225, UR32 ;  /* 0x00000020e1037c20 */ /* 0x008fe40008400000 */
[----:B------:R-:W3:Y:S01]  /*e320*/  LDL.LU R225, [R1+0x38] ;  /* 0x0000380001e17983 */ /* 0x000ee20000300800 */
[----:B------:R-:W-:Y:S02]  /*e330*/  FMUL R0, R224, UR32 ;  /* 0x00000020e0007c20 */ /* 0x000fe40008400000 */
[----:B-1----:R-:W-:Y:S01]  /*e340*/  F2FP.SATFINITE.E5M2.F32.PACK_AB_MERGE_C R7, RZ, R3, RZ ;  /* 0x00000003ff07723e */ /* 0x002fe200048060ff */
[----:B------:R-:W4:Y:S01]  /*e350*/  LDL.LU R224, [R1+0x3c] ;  /* 0x00003c0001e07983 */ /* 0x000f220000300800 */
[----:B------:R-:W-:-:S03]  /*e360*/  FMUL R2, R227, UR32 ;  /* 0x00000020e3027c20 */ /* 0x000fc60008400000 */
[----:B------:R-:W4:Y:S01]  /*e370*/  LDL.LU R227, [R1+0x40] ;  /* 0x0000400001e37983 */ /* 0x000f220000300800 */
[----:B------:R-:W-:-:S03]  /*e380*/  FMUL R3, R226, UR32 ;  /* 0x00000020e2037c20 */ /* 0x000fc60008400000 */
[----:B------:R-:W4:Y:S01]  /*e390*/  LDL.LU R226, [R1+0x44] ;  /* 0x0000440001e27983 */ /* 0x000f220000300800 */
[C---:B------:R-:W-:Y:S02]  /*e3a0*/  ISETP.LT.OR P5, PT, R34.reuse, 0xca, !P1 ;  /* 0x000000ca2200780c */ /* 0x040fe40004fa1670 */
[C---:B------:R-:W-:Y:S01]  /*e3b0*/  ISETP.LT.OR P6, PT, R34.reuse, 0xd1, !P2 ;  /* 0x000000d12200780c */ /* 0x040fe200057c1670 */
[----:B------:R-:W4:Y:S01]  /*e3c0*/  LDL.LU R219, [R1+0x48] ;  /* 0x0000480001db7983 */ /* 0x000f220000300800 */
[----:B------:R-:W-:-:S03]  /*e3d0*/  ISETP.LT.OR P4, PT, R34, 0xd1, !P1 ;  /* 0x000000d12200780c */ /* 0x000fc60004f81670 */
[----:B------:R-:W4:Y:S04]  /*e3e0*/  LDL.LU R218, [R1+0x4c] ;  /* 0x00004c0001da7983 */ /* 0x000f280000300800 */
[----:B------:R-:W4:Y:S04]  /*e3f0*/  LDL.LU R221, [R1+0x50] ;  /* 0x0000500001dd7983 */ /* 0x000f280000300800 */
[----:B------:R0:W-:Y:S01]  /*e400*/  @!P5 STG.E.U8 desc[UR20][R26.64+0xc9], R13 ;  /* 0x0000c90d1a00d986 */ /* 0x0001e2000c101114 */
[----:B------:R-:W-:-:S03]  /*e410*/  ISETP.LT.OR P5, PT, R34, 0xd2, !P2 ;  /* 0x000000d22200780c */ /* 0x000fc600057a1670 */
[----:B------:R1:W-:Y:S01]  /*e420*/  @!P6 STG.E.U8 desc[UR20][R24.64+0xd0], R5 ;  /* 0x0000d0051800e986 */ /* 0x0003e2000c101114 */
[----:B------:R-:W-:Y:S02]  /*e430*/  ISETP.LT.OR P6, PT, R34, 0xd2, !P1 ;  /* 0x000000d22200780c */ /* 0x000fe40004fc1670 */
[----:B0-----:R-:W-:-:S07]  /*e440*/  F2FP.SATFINITE.E5M2.F32.PACK_AB_MERGE_C R13, RZ, R2, RZ ;  /* 0x00000002ff0d723e */ /* 0x001fce00048060ff */
[----:B------:R0:W-:Y:S01]  /*e450*/  @!P5 STG.E.U8 desc[UR20][R24.64+0xd1], R9 ;  /* 0x0000d1091800d986 */ /* 0x0001e2000c101114 */
[C---:B------:R-:W-:Y:S02]  /*e460*/  ISETP.LT.OR P5, PT, R34.reuse, 0xda, !P2 ;  /* 0x000000da2200780c */ /* 0x040fe400057a1670 */
[----:B-1----:R-:W-:Y:S01]  /*e470*/  F2FP.SATFINITE.E5M2.F32.PACK_AB_MERGE_C R5, RZ, R0, RZ ;  /* 0x00000000ff05723e */ /* 0x002fe200048060ff */
[----:B------:R-:W-:Y:S01]  /*e480*/  @!P4 STG.E.U8 desc[UR20][R26.64+0xd0], R11 ;  /* 0x0000d00b1a00c986 */ /* 0x000fe2000c101114 */
[----:B------:R-:W-:Y:S01]  /*e490*/  ISETP.LT.OR P4, PT, R34, 0xd9, !P2 ;  /* 0x000000d92200780c */ /* 0x000fe20005781670 */
[----:B------:R-:W-:Y:S02]  /*e4a0*/  FMUL R0, R220, UR32 ;  /* 0x00000020dc007c20 */ /* 0x000fe40008400000 */
[----:B------:R1:W-:Y:S01]  /*e4b0*/  @!P6 STG.E.U8 desc[UR20][R26.64+0xd1], R7 ;  /* 0x0000d1071a00e986 */ /* 0x0003e2000c101114 */
[----:B------:R-:W-:-:S03]  /*e4c0*/  ISETP.LT.OR P6, PT, R34, 0xd9, !P1 ;  /* 0x000000d92200780c */ /* 0x000fc60004fc1670 */
[----:B------:R-:W4:Y:S01]  /*e4d0*/  LDL.LU R220, [R1+0x54] ;  /* 0x0000540001dc7983 */ /* 0x000f220000300800 */
[----:B0-----:R-:W-:-:S03]  /*e4e0*/  F2FP.SATFINITE.E5M2.F32.PACK_AB_MERGE_C R9, RZ, R3, RZ ;  /* 0x00000003ff09723e */ /* 0x001fc600048060ff */
[----:B------:R-:W-:Y:S01]  /*e4f0*/  @!P5 STG.E.U8 desc[UR20][R24.64+0xd9], R13 ;  /* 0x0000d90d1800d986 */ /* 0x000fe2000c101114 */
[----:B-1----:R-:W-:-:S03]  /*e500*/  F2FP.SATFINITE.E5M2.F32.PACK_AB_MERGE_C R7, RZ, R0, RZ ;  /* 0x00000000ff07723e */ /* 0x002fc600048060ff */
[----:B------:R0:W-:Y:S04]  /*e510*/  @!P4 STG.E.U8 desc[UR20][R24.64+0xd8], R5 ;  /* 0x0000d8051800c986 */ /* 0x0001e8000c101114 */
[----:B------:R1:W-:Y:S01]  /*e520*/  @!P6 STG.E.U8 desc[UR20][R26.64+0xd8], R9 ;  /* 0x0000d8091a00e986 */ /* 0x0003e2000c101114 */
[----:B--2---:R-:W-:-:S03]  /*e530*/  FMUL R2, R222, UR32 ;  /* 0x00000020de027c20 */ /* 0x004fc60008400000 */
[----:B------:R-:W2:Y:S01]  /*e540*/  LDL.LU R222, [R1+0x58] ;  /* 0x0000580001de7983 */ /* 0x000ea20000300800 */
[----:B------:R-:W-:Y:S01]  /*e550*/  FMUL R3, R223, UR32 ;  /* 0x00000020df037c20 */ /* 0x000fe20008400000 */
[----:B------:R-:W-:Y:S02]  /*e560*/  F2FP.SATFINITE.E5M2.F32.PACK_AB_MERGE_C R11, RZ, R2, RZ ;  /* 0x00000002ff0b723e */ /* 0x000fe400048060ff */
[----:B------:R-:W2:Y:S02]  /*e570*/  LDL.LU R223, [R1+0x5c] ;  /* 0x00005c0001df7983 */ /* 0x000ea40000300800 */
[----:B0-----:R-:W-:Y:S01]  /*e580*/  F2FP.SATFINITE.E5M2.F32.PACK_AB_MERGE_C R5, RZ, R3, RZ ;  /* 0x00000003ff05723e */ /* 0x001fe200048060ff */
[----:B---3--:R-:W-:Y:S02]  /*e590*/  FMUL R0, R225, UR32 ;  /* 0x00000020e1007c20 */ /* 0x008fe40008400000 */
[----:B------:R-:W3:Y:S01]  /*e5a0*/  LDL.LU R225, [R1+0x60] ;  /* 0x0000600001e17983 */ /* 0x000ee20000300800 */
[----:B----4-:R-:W-:-:S02]  /*e5b0*/  FMUL R2, R224, UR32 ;  /* 0x00000020e0027c20 */ /* 0x010fc40008400000 */
[----:B-1----:R-:W-:Y:S01]  /*e5c0*/  F2FP.SATFINITE.E5M2.F32.PACK_AB_MERGE_C R9, RZ, R0, RZ ;  /* 0x00000000ff09723e */ /* 0x002fe200048060ff */
[----:B------:R-:W4:Y:S01]  /*e5d0*/  LDL.LU R224, [R1+0x64] ;  /* 0x0000640001e07983 */ /* 0x000f220000300800 */
[----:B------:R-:W-:-:S03]  /*e5e0*/  FMUL R3, R227, UR32 ;  /* 0x00000020e3037c20 */ /* 0x000fc60008400000 */
[----:B------:R-:W4:Y:S01]  /*e5f0*/  LDL.LU R227, [R1+0x68] ;  /* 0x0000680001e37983 */ /* 0x000f220000300800 */
[----:B------:R-:W-:-:S03]  /*e600*/  FMUL R0, R226, UR32 ;  /* 0x00000020e2007c20 */ /* 0x000fc60008400000 */
[----:B------:R-:W4:Y:S01]  /*e610*/  LDL.LU R226, [R1+0x6c] ;  /* 0x00006c0001e27983 */ /* 0x000f220000300800 */
[C---:B------:R-:W-:Y:S02]  /*e620*/  ISETP.LT.OR P5, PT, R34.reuse, 0xda, !P1 ;  /* 0x000000da2200780c */ /* 0x040fe40004fa1670 */
[C---:B------:R-:W-:Y:S02]  /*e630*/  ISETP.LT.OR P4, PT, R34.reuse, 0xe1, !P2 ;  /* 0x000000e12200780c */ /* 0x040fe40005781670 */
[----:B------:R-:W-:-:S09]  /*e640*/  ISETP.LT.OR P6, PT, R34, 0xe2, !P2 ;  /* 0x000000e22200780c */ /* 0x000fd200057c1670 */
[----:B------:R0:W-:Y:S01]  /*e650*/  @!P5 STG.E.U8 desc[UR20][R26.64+0xd9], R7 ;  /* 0x0000d9071a00d986 */ /* 0x0001e2000c101114 */
[----:B------:R-:W-:-:S03]  /*e660*/  ISETP.LT.OR P5, PT, R34, 0xe2, !P1 ;  /* 0x000000e22200780c */ /* 0x000fc60004fa1670 */
[----:B------:R-:W-:Y:S01]  /*e670*/  @!P4 STG.E.U8 desc[UR20][R24.64+0xe0], R11 ;  /* 0x0000e00b1800c986 */ /* 0x000fe2000c101114 */
[----:B------:R-:W-:-:S03]  /*e680*/  ISETP.LT.OR P4, PT, R34, 0xe1, !P1 ;  /* 0x000000e12200780c */ /* 0x000fc60004f81670 */
[----:B------:R1:W-:Y:S01]  /*e690*/  @!P6 STG.E.U8 desc[UR20][R24.64+0xe1], R5 ;  /* 0x0000e1051800e986 */ /* 0x0003e2000c101114 */
[----:B------:R-:W-:Y:S02]  /*e6a0*/  ISETP.LT.OR P6, PT, R34, 0xe9, !P2 ;  /* 0x000000e92200780c */ /* 0x000fe400057c1670 */
[----:B------:R-:W-:Y:S02]  /*e6b0*/  F2FP.SATFINITE.E5M2.F32.PACK_AB_MERGE_C R13, RZ, R2, RZ ;  /* 0x00000002ff0d723e */ /* 0x000fe400048060ff */
[----:B0-----:R-:W-:-:S03]  /*e6c0*/  F2FP.SATFINITE.E5M2.F32.PACK_AB_MERGE_C R7, RZ, R3, RZ ;  /* 0x00000003ff07723e */ /* 0x001fc600048060ff */
[----:B------:R-:W-:Y:S01]  /*e6d0*/  @!P5 STG.E.U8 desc[UR20][R26.64+0xe1], R13 ;  /* 0x0000e10d1a00d986 */ /* 0x000fe2000c101114 */
[----:B------:R-:W-:-:S03]  /*e6e0*/  ISETP.LT.OR P5, PT, R34, 0xea, !P2 ;  /* 0x000000ea2200780c */ /* 0x000fc600057a1670 */
[----:B------:R0:W-:Y:S01]  /*e6f0*/  @!P4 STG.E.U8 desc[UR20][R26.64+0xe0], R9 ;  /* 0x0000e0091a00c986 */ /* 0x0001e2000c101114 */
[----:B------:R-:W-:-:S03]  /*e700*/  ISETP.LT.OR P4, PT, R34, 0xe9, !P1 ;  /* 0x000000e92200780c */ /* 0x000fc60004f81670 */
[----:B------:R0:W-:Y:S01]  /*e710*/  @!P6 STG.E.U8 desc[UR20][R24.64+0xe8], R7 ;  /* 0x0000e8071800e986 */ /* 0x0001e2000c101114 */
[----:B------:R-:W-:Y:S01]  /*e720*/  ISETP.LT.OR P6, PT, R34, 0xea, !P1 ;  /* 0x000000ea2200780c */ /* 0x000fe20004fc1670 */
[----:B------:R-:W-:Y:S01]  /*e730*/  FMUL R2, R219, UR32 ;  /* 0x00000020db027c20 */ /* 0x000fe20008400000 */
[----:B------:R-:W-:Y:S01]  /*e740*/  FMUL R3, R218, UR32 ;  /* 0x00000020da037c20 */ /* 0x000fe20008400000 */
[----:B-1----:R-:W-:-:S03]  /*e750*/  F2FP.SATFINITE.E5M2.F32.PACK_AB_MERGE_C R5, RZ, R0, RZ ;  /* 0x00000000ff05723e */ /* 0x002fc600048060ff */
[----:B------:R-:W-:Y:S02]  /*e760*/  F2FP.SATFINITE.E5M2.F32.PACK_AB_MERGE_C R11, RZ, R2, RZ ;  /* 0x00000002ff0b723e */ /* 0x000fe400048060ff */
[----:B0-----:R-:W-:Y:S01]  /*e770*/  F2FP.SATFINITE.E5M2.F32.PACK_AB_MERGE_C R9, RZ, R3, RZ ;  /* 0x00000003ff09723e */ /* 0x001fe200048060ff */
[----:B------:R-:W-:Y:S01]  /*e780*/  @!P5 STG.E.U8 desc[UR20][R24.64+0xe9], R5 ;  /* 0x0000e9051800d986 */ /* 0x000fe2000c101114 */
[----:B------:R-:W-:-:S03]  /*e790*/  ISETP.LT.OR P5, PT, R34, 0xf2, !P2 ;  /* 0x000000f22200780c */ /* 0x000fc600057a1670 */
[----:B------:R-:W-:Y:S01]  /*e7a0*/  @!P4 STG.E.U8 desc[UR20][R26.64+0xe8], R11 ;  /* 0x0000e80b1a00c986 */ /* 0x000fe2000c101114 */
[----:B------:R-:W-:-:S03]  /*e7b0*/  ISETP.LT.OR P4, PT, R34, 0xf1, !P2 ;  /* 0x000000f12200780c */ /* 0x000fc60005781670 */
[----:B------:R-:W-:Y:S01]  /*e7c0*/  @!P6 STG.E.U8 desc[UR20][R26.64+0xe9], R9 ;  /* 0x0000e9091a00e986 */ /* 0x000fe2000c101114 */
[----:B------:R-:W-:Y:S01]  /*e7d0*/  ISETP.LT.OR P6, PT, R34, 0xf1, !P1 ;  /* 0x000000f12200780c */ /* 0x000fe20004fc1670 */
[----:B------:R-:W-:Y:S01]  /*e7e0*/  FMUL R0, R221, UR32 ;  /* 0x00000020dd007c20 */ /* 0x000fe20008400000 */
[----:B------:R-:W-:-:S04]  /*e7f0*/  FMUL R2, R220, UR32 ;  /* 0x00000020dc027c20 */ /* 0x000fc80008400000 */
[----:B------:R-:W-:Y:S02]  /*e800*/  F2FP.SATFINITE.E5M2.F32.PACK_AB_MERGE_C R7, RZ, R0, RZ ;  /* 0x00000000ff07723e */ /* 0x000fe400048060ff */
[----:B------:R-:W-:-:S03]  /*e810*/  F2FP.SATFINITE.E5M2.F32.PACK_AB_MERGE_C R13, RZ, R2, RZ ;  /* 0x00000002ff0d723e */ /* 0x000fc600048060ff */
[----:B------:R0:W-:Y:S01]  /*e820*/  @!P4 STG.E.U8 desc[UR20][R24.64+0xf0], R7 ;  /* 0x0000f0071800c986 */ /* 0x0001e2000c101114 */
[----:B------:R-:W-:-:S03]  /*e830*/  ISETP.LT.OR P4, PT, R34, 0xf2, !P1 ;  /* 0x000000f22200780c */ /* 0x000fc60004f81670 */
[----:B------:R1:W-:Y:S01]  /*e840*/  @!P5 STG.E.U8 desc[UR20][R24.64+0xf1], R13 ;  /* 0x0000f10d1800d986 */ /* 0x0003e2000c101114 */
[C---:B------:R-:W-:Y:S02]  /*e850*/  ISETP.LT.OR P5, PT, R34.reuse, 0xf9, !P2 ;  /* 0x000000f92200780c */ /* 0x040fe400057a1670 */
[----:B------:R-:W-:Y:S01]  /*e860*/  ISETP.LT.OR P2, PT, R34, 0xfa, !P2 ;  /* 0x000000fa2200780c */ /* 0x000fe20005741670 */
[----:B--2---:R-:W-:-:S05]  /*e870*/  FMUL R3, R222, UR32 ;  /* 0x00000020de037c20 */ /* 0x004fca0008400000 */
[----:B------:R-:W-:Y:S01]  /*e880*/  F2FP.SATFINITE.E5M2.F32.PACK_AB_MERGE_C R15, RZ, R3, RZ ;  /* 0x00000003ff0f723e */ /* 0x000fe200048060ff */
[----:B------:R-:W-:-:S04]  /*e890*/  FMUL R0, R223, UR32 ;  /* 0x00000020df007c20 */ /* 0x000fc80008400000 */
[----:B------:R1:W-:Y:S01]  /*e8a0*/  @!P6 STG.E.U8 desc[UR20][R26.64+0xf0], R15 ;  /* 0x0000f00f1a00e986 */ /* 0x0003e2000c101114 */
[C---:B------:R-:W-:Y:S02]  /*e8b0*/  ISETP.LT.OR P6, PT, R34.reuse, 0xf9, !P1 ;  /* 0x000000f92200780c */ /* 0x040fe40004fc1670 */
[----:B------:R-:W-:Y:S02]  /*e8c0*/  ISETP.LT.OR P1, PT, R34, 0xfa, !P1 ;  /* 0x000000fa2200780c */ /* 0x000fe40004f21670 */
[----:B0-----:R-:W-:Y:S01]  /*e8d0*/  F2FP.SATFINITE.E5M2.F32.PACK_AB_MERGE_C R7, RZ, R0, RZ ;  /* 0x00000000ff07723e */ /* 0x001fe200048060ff */
[----:B---3--:R-:W-:Y:S01]  /*e8e0*/  FMUL R2, R225, UR32 ;  /* 0x00000020e1027c20 */ /* 0x008fe20008400000 */
[----:B----4-:R-:W-:-:S04]  /*e8f0*/  FMUL R3, R224, UR32 ;  /* 0x00000020e0037c20 */ /* 0x010fc80008400000 */
[----:B------:R-:W-:Y:S01]  /*e900*/  F2FP.SATFINITE.E5M2.F32.PACK_AB_MERGE_C R9, RZ, R2, RZ ;  /* 0x00000002ff09723e */ /* 0x000fe200048060ff */
[----:B------:R-:W-:Y:S01]  /*e910*/  FMUL R4, R227, UR32 ;  /* 0x00000020e3047c20 */ /* 0x000fe20008400000 */
[----:B------:R-:W-:Y:S01]  /*e920*/  FMUL R5, R226, UR32 ;  /* 0x00000020e2057c20 */ /* 0x000fe20008400000 */
[----:B------:R-:W-:-:S03]  /*e930*/  F2FP.SATFINITE.E5M2.F32.PACK_AB_MERGE_C R3, RZ, R3, RZ ;  /* 0x00000003ff03723e */ /* 0x000fc600048060ff */
[----:B------:R-:W-:Y:S02]  /*e940*/  F2FP.SATFINITE.E5M2.F32.PACK_AB_MERGE_C R11, RZ, R4, RZ ;  /* 0x00000004ff0b723e */ /* 0x000fe400048060ff */
[----:B------:R-:W-:Y:S01]  /*e950*/  F2FP.SATFINITE.E5M2.F32.PACK_AB_MERGE_C R5, RZ, R5, RZ ;  /* 0x00000005ff05723e */ /* 0x000fe200048060ff */
[----:B------:R1:W-:Y:S04]  /*e960*/  @!P4 STG.E.U8 desc[UR20][R26.64+0xf1], R7 ;  /* 0x0000f1071a00c986 */ /* 0x0003e8000c101114 */
[----:B------:R1:W-:Y:S04]  /*e970*/  @!P5 STG.E.U8 desc[UR20][R24.64+0xf8], R9 ;  /* 0x0000f8091800d986 */ /* 0x0003e8000c101114 */
[----:B------:R1:W-:Y:S04]  /*e980*/  @!P2 STG.E.U8 desc[UR20][R24.64+0xf9], R3 ;  /* 0x0000f9031800a986 */ /* 0x0003e8000c101114 */
[----:B------:R1:W-:Y:S04]  /*e990*/  @!P6 STG.E.U8 desc[UR20][R26.64+0xf8], R11 ;  /* 0x0000f80b1a00e986 */ /* 0x0003e8000c101114 */
[----:B------:R1:W-:Y:S02]  /*e9a0*/  @!P1 STG.E.U8 desc[UR20][R26.64+0xf9], R5 ;  /* 0x0000f9051a009986 */ /* 0x0003e4000c101114 */
.L_x_297:
[----:B------:R-:W-:Y:S05]  /*e9b0*/  BSYNC B0 ;  /* 0x0000000000007941 */ /* 0x000fea0003800000 */
.L_x_39:
[----:B------:R-:W2:Y:S01]  /*e9c0*/  LDL.LU R22, [R1+0x78] ;  /* 0x0000780001167983 */ /* 0x000ea20000300800 */
[----:B01---5:R-:W-:Y:S01]  /*e9d0*/  IMAD.U32 R3, RZ, RZ, UR12 ;  /* 0x0000000cff037e24 */ /* 0x023fe2000f8e00ff */
[----:B------:R-:W-:Y:S02]  /*e9e0*/  ULDC.64 UR6, c[0x0][0x650] ;  /* 0x0001940000067ab9 */ /* 0x000fe40000000a00 */
[----:B------:R-:W3:Y:S01]  /*e9f0*/  LDL.LU R19, [R1+0x7c] ;  /* 0x00007c0001137983 */ /* 0x000ee20000300800 */
[----:B------:R-:W-:Y:S01]  /*ea00*/  IMAD.U32 R0, RZ, RZ, UR16 ;  /* 0x00000010ff007e24 */ /* 0x000fe2000f8e00ff */
[----:B------:R0:W-:Y:S01]  /*ea10*/  SYNCS.ARRIVE.TRANS64.A1T0 RZ, [R3+UR28], RZ ;  /* 0x000000ff03ff79a7 */ /* 0x0001e2000810001c */
[----:B------:R-:W-:Y:S02]  /*ea20*/  IMAD.U32 R2, RZ, RZ, UR16 ;  /* 0x00000010ff027e24 */ /* 0x000fe4000f8e00ff */
[----:B------:R-:W-:Y:S02]  /*ea30*/  IMAD.MOV.U32 R4, RZ, RZ, -0x1 ;  /* 0xffffffffff047424 */ /* 0x000fe400078e00ff */
[----:B0-----:R-:W-:Y:S01]  /*ea40*/  IMAD.U32 R3, RZ, RZ, UR13 ;  /* 0x0000000dff037e24 */ /* 0x001fe2000f8e00ff */
[----:B---3--:R-:W-:-:S02]  /*ea50*/  LEA R19, P1, R0, R19, 0x1 ;  /* 0x0000001300137211 */ /* 0x008fc400078208ff */
[----:B------:R-:W-:Y:S02]  /*ea60*/  PRMT R0, RZ, 0x7610, R0 ;  /* 0x00007610ff007816 */ /* 0x000fe40000000000 */
[----:B--2---:R-:W-:Y:S01]  /*ea70*/  LEA.HI.X R22, R2, R22, R3, 0x1, P1 ;  /* 0x0000001602167211 */ /* 0x004fe200008f0c03 */
[----:B------:R-:W-:Y:S01]  /*ea80*/  IMAD.MOV.U32 R2, RZ, RZ, -0x1 ;  /* 0xffffffffff027424 */ /* 0x000fe200078e00ff */
[----:B------:R0:W-:Y:S01]  /*ea90*/  STL [R1+0x7c], R19 ;  /* 0x00007c1301007387 */ /* 0x0001e20000100800 */
[----:B------:R-:W-:Y:S01]  /*eaa0*/  IMAD.MOV.U32 R3, RZ, RZ, -0x1 ;  /* 0xffffffffff037424 */ /* 0x000fe200078e00ff */
[----:B------:R-:W-:Y:S02]  /*eab0*/  ISETP.GE.U32.AND P1, PT, R19, UR6, PT ;  /* 0x0000000613007c0c */ /* 0x000fe4000bf26070 */
[----:B------:R0:W-:Y:S02]  /*eac0*/  STL [R1+0x78], R22 ;  /* 0x0000781601007387 */ /* 0x0001e40000100800 */
[----:B------:R-:W-:-:S02]  /*ead0*/  ISETP.GE.U32.AND.EX P1, PT, R22, UR7, PT, P1 ;  /* 0x0000000716007c0c */ /* 0x000fc4000bf26110 */
[----:B------:R0:W-:Y:S04]  /*eae0*/  STL [R1+0x80], R4 ;  /* 0x0000800401007387 */ /* 0x0001e80000100800 */
[----:B------:R0:W-:Y:S04]  /*eaf0*/  STL [R1+0x70], R2 ;  /* 0x0000700201007387 */ /* 0x0001e80000100800 */
[----:B------:R0:W-:Y:S03]  /*eb00*/  STL [R1+0x84], R3 ;  /* 0x0000840301007387 */ /* 0x0001e60000100800 */
[----:B------:R-:W-:Y:S05]  /*eb10*/  @P1 BRA `(.L_x_298) ;  /* 0x0000000400741947 */ /* 0x000fea0003800000 */
[----:B------:R-:W1:Y:S01]  /*eb20*/  S2R R14, SR_CTAID.X ;  /* 0x00000000000e7919 */ /* 0x000e620000002500 */
[----:B------:R-:W2:Y:S01]  /*eb30*/  LDC.64 R8, c[0x0][0x628] ;  /* 0x00018a00ff087b82 */ /* 0x000ea20000000a00 */
[----:B------:R-:W-:Y:S01]  /*eb40*/  ULDC UR6, c[0x0][0x150] ;  /* 0x0000540000067ab9 */ /* 0x000fe20000000800 */
[----:B------:R-:W-:Y:S01]  /*eb50*/  IMAD.MOV.U32 R6, RZ, RZ, R19 ;  /* 0x000000ffff067224 */ /* 0x000fe200078e0013 */
[----:B------:R-:W3:Y:S01]  /*eb60*/  S2R R16, SR_CTAID.Y ;  /* 0x0000000000107919 */ /* 0x000ee20000002600 */
[----:B------:R-:W-:-:S04]  /*eb70*/  IMAD.MOV.U32 R7, RZ, RZ, R22 ;  /* 0x000000ffff077224 */ /* 0x000fc800078e0016 */
[----:B------:R-:W0:Y:S08]  /*eb80*/  LDC R17, c[0x0][0x144] ;  /* 0x00005100ff117b82 */ /* 0x000e300000000800 */
[----:B------:R-:W0:Y:S08]  /*eb90*/  LDC R10, c[0x0][0x630] ;  /* 0x00018c00ff0a7b82 */ /* 0x000e300000000800 */
[----:B------:R-:W0:Y:S01]  /*eba0*/  LDC.64 R12, c[0x0][0x620] ;  /* 0x00018800ff0c7b82 */ /* 0x000e220000000a00 */
[----:B--2---:R-:W-:-:S04]  /*ebb0*/  ISETP.NE.U32.AND P1, PT, R8, RZ, PT ;  /* 0x000000ff0800720c */ /* 0x004fc80003f25070 */
[----:B------:R-:W-:Y:S02]  /*ebc0*/  ISETP.NE.AND.EX P1, PT, R9, RZ, PT, P1 ;  /* 0x000000ff0900720c */ /* 0x000fe40003f25310 */
[----:B-1----:R-:W-:-:S05]  /*ebd0*/  I2FP.F32.U32 R0, R14 ;  /* 0x0000000e00007245 */ /* 0x002fca0000201000 */
[----:B------:R-:W-:-:S04]  /*ebe0*/  FMUL R0, R0, UR6 ;  /* 0x0000000600007c20 */ /* 0x000fc80008400000 */
[----:B------:R1:W2:Y:S02]  /*ebf0*/  F2I.U32.TRUNC.NTZ R15, R0 ;  /* 0x00000000000f7305 */ /* 0x0002a4000020f000 */
[----:B---3--:R-:W-:Y:S05]  /*ec00*/  @!P1 BRA `(.L_x_299) ;  /* 0x0000000000289947 */ /* 0x008fea0003800000 */
[----:B-1----:R-:W1:Y:S02]  /*ec10*/  LDC R0, c[0x0][0x634] ;  /* 0x00018d00ff007b82 */ /* 0x002e640000000800 */
[----:B-1----:R-:W-:-:S05]  /*ec20*/  IADD3 R7, P1, R19, R0, RZ ;  /* 0x0000000013077210 */ /* 0x002fca0007f3e0ff */
[----:B------:R-:W-:-:S04]  /*ec30*/  IMAD.X R11, RZ, RZ, R22, P1 ;  /* 0x000000ffff0b7224 */ /* 0x000fc800008e0616 */
[----:B0-----:R-:W-:-:S04]  /*ec40*/  IMAD.WIDE.U32 R2, R11, R8, RZ ;  /* 0x000000080b027225 */ /* 0x001fc800078e00ff */
[----:B------:R-:W-:-:S04]  /*ec50*/  IMAD.WIDE.U32 R4, P1, R7, R9, R2 ;  /* 0x0000000907047225 */ /* 0x000fc80007820002 */
[----:B------:R-:W-:-:S04]  /*ec60*/  IMAD.WIDE.U32 R2, R7, R8, RZ ;  /* 0x0000000807027225 */ /* 0x000fc800078e00ff */
[----:B------:R-:W-:Y:S01]  /*ec70*/  IMAD.X R7, RZ, RZ, RZ, P1 ;  /* 0x000000ffff077224 */ /* 0x000fe200008e06ff */
[----:B------:R-:W-:Y:S01]  /*ec80*/  IADD3 RZ, P1, R3, R4, RZ ;  /* 0x0000000403ff7210 */ /* 0x000fe20007f3e0ff */
[----:B------:R-:W-:-:S04]  /*ec90*/  IMAD.MOV.U32 R6, RZ, RZ, R5 ;  /* 0x000000ffff067224 */ /* 0x000fc800078e0005 */
[----:B------:R-:W-:-:S08]  /*eca0*/  IMAD.WIDE.U32.X R6, R11, R9, R6, P1 ;  /* 0x000000090b067225 */ /* 0x000fd000008e0406 */
.L_x_299:
[-CC-:B0-----:R-:W-:Y:S01]  /*ecb0*/  SHF.R.U64 R11, R6, R10.reuse, R7.reuse ;  /* 0x0000000a060b7219 */ /* 0x181fe20000001207 */
[----:B------:R-:W0:Y:S01]  /*ecc0*/  LDC.64 R20, c[0x0][0x640] ;  /* 0x00019000ff147b82 */ /* 0x000e220000000a00 */
[----:B-1----:R-:W-:Y:S01]  /*ecd0*/  SHF.R.U32.HI R0, RZ, R10, R7 ;  /* 0x0000000aff007219 */ /* 0x002fe20000011607 */
[----:B------:R-:W-:Y:S01]  /*ece0*/  IMAD.MOV.U32 R2, RZ, RZ, R19 ;  /* 0x000000ffff027224 */ /* 0x000fe200078e0013 */
[----:B------:R-:W-:Y:S01]  /*ecf0*/  IADD3 R5, P1, RZ, -R11, RZ ;  /* 0x8000000bff057210 */ /* 0x000fe20007f3e0ff */
[----:B--2---:R-:W-:Y:S01]  /*ed00*/  IMAD.MOV R15, RZ, RZ, -R15 ;  /* 0x000000ffff0f7224 */ /* 0x004fe200078e0a0f */
[----:B------:R-:W-:Y:S01]  /*ed10*/  ULDC UR6, c[0x0][0x154] ;  /* 0x0000550000067ab9 */ /* 0x000fe20000000800 */
[----:B------:R-:W-:Y:S02]  /*ed20*/  IMAD.MOV.U32 R7, RZ, RZ, 0x1 ;  /* 0x00000001ff077424 */ /* 0x000fe400078e00ff */
[----:B------:R-:W1:Y:S01]  /*ed30*/  LDC R4, c[0x0][0x618] ;  /* 0x00018600ff047b82 */ /* 0x000e620000000800 */
[----:B------:R-:W-:-:S02]  /*ed40*/  IMAD.X R3, RZ, RZ, ~R0, P1 ;  /* 0x000000ffff037224 */ /* 0x000fc400008e0e00 */
[----:B------:R-:W-:Y:S02]  /*ed50*/  IMAD R17, R17, R15, R14 ;  /* 0x0000000f11117224 */ /* 0x000fe400078e020e */
[-C--:B------:R-:W-:Y:S02]  /*ed60*/  IMAD R0, R3, R12.reuse, RZ ;  /* 0x0000000c03007224 */ /* 0x080fe400078e02ff */
[----:B------:R-:W-:Y:S01]  /*ed70*/  IMAD.MOV.U32 R3, RZ, RZ, R22 ;  /* 0x000000ffff037224 */ /* 0x000fe200078e0016 */
[----:B------:R-:W2:Y:S01]  /*ed80*/  LDC R6, c[0x0][0x608] ;  /* 0x00018200ff067b82 */ /* 0x000ea20000000800 */
[----:B------:R-:W-:-:S04]  /*ed90*/  IMAD.WIDE.U32 R2, R5, R12, R2 ;  /* 0x0000000c05027225 */ /* 0x000fc800078e0002 */
[----:B------:R-:W-:-:S03]  /*eda0*/  IMAD R5, R5, R13, R0 ;  /* 0x0000000d05057224 */ /* 0x000fc600078e0200 */
[----:B------:R-:W3:Y:S01]  /*edb0*/  LDC R18, c[0x0][0x658] ;  /* 0x00019600ff127b82 */ /* 0x000ee20000000800 */
[----:B------:R-:W-:Y:S01]  /*edc0*/  I2FP.F32.U32 R0, R16 ;  /* 0x0000001000007245 */ /* 0x000fe20000201000 */
[----:B------:R-:W-:Y:S01]  /*edd0*/  IMAD.IADD R3, R3, 0x1, R5 ;  /* 0x0000000103037824 */ /* 0x000fe200078e0205 */
[----:B0-----:R-:W-:Y:S01]  /*ede0*/  ISETP.NE.U32.AND P1, PT, R20, RZ, PT ;  /* 0x000000ff1400720c */ /* 0x001fe20003f25070 */
[----:B------:R-:W-:Y:S02]  /*edf0*/  IMAD.MOV.U32 R5, RZ, RZ, -0x1 ;  /* 0xffffffffff057424 */ /* 0x000fe400078e00ff */
[----:B------:R-:W-:Y:S02]  /*ee00*/  FMUL R0, R0, UR6 ;  /* 0x0000000600007c20 */ /* 0x000fe40008400000 */
[----:B------:R-:W0:Y:S01]  /*ee10*/  LDC R15, c[0x0][0x148] ;  /* 0x00005200ff0f7b82 */ /* 0x000e220000000800 */
[----:B-1----:R-:W-:Y:S01]  /*ee20*/  SHF.R.U64 R10, R2, R4, R3 ;  /* 0x00000004020a7219 */ /* 0x002fe20000001203 */
[----:B------:R1:W0:Y:S01]  /*ee30*/  F2I.U32.TRUNC.NTZ R13, R0 ;  /* 0x00000000000d7305 */ /* 0x000222000020f000 */
[----:B------:R-:W-:-:S02]  /*ee40*/  ISETP.NE.AND.EX P1, PT, R21, RZ, PT, P1 ;  /* 0x000000ff1500720c */ /* 0x000fc40003f25310 */
[----:B------:R-:W-:-:S03]  /*ee50*/  SHF.R.U32.HI R3, RZ, R4, R3 ;  /* 0x00000004ff037219 */ /* 0x000fc60000011603 */
[----:B------:R-:W0:Y:S01]  /*ee60*/  LDC R14, c[0x0][0x600] ;  /* 0x00018000ff0e7b82 */ /* 0x000e220000000800 */
[-CC-:B--2---:R-:W-:Y:S02]  /*ee70*/  SHF.R.U64 R8, R10, R6.reuse, R3.reuse ;  /* 0x000000060a087219 */ /* 0x184fe40000001203 */
[----:B------:R-:W-:-:S05]  /*ee80*/  SHF.R.U32.HI R3, RZ, R6, R3 ;  /* 0x00000006ff037219 */ /* 0x000fca0000011603 */
[----:B------:R-:W2:Y:S01]  /*ee90*/  LDC R22, c[0x0][0x648] ;  /* 0x00019200ff167b82 */ /* 0x000ea20000000800 */
[-CC-:B---3--:R-:W-:Y:S02]  /*eea0*/  SHF.R.U64 R12, R8, R18.reuse, R3.reuse ;  /* 0x00000012080c7219 */ /* 0x188fe40000001203 */
[-C--:B------:R-:W-:Y:S02]  /*eeb0*/  SHF.L.U32 R5, R5, R18.reuse, RZ ;  /* 0x0000001205057219 */ /* 0x080fe400000006ff */
[-C--:B------:R-:W-:Y:S01]  /*eec0*/  SHF.R.U32.HI R3, RZ, R18.reuse, R3 ;  /* 0x00000012ff037219 */ /* 0x080fe20000011603 */
[----:B------:R-:W-:Y:S01]  /*eed0*/  IMAD.MOV.U32 R2, RZ, RZ, R12 ;  /* 0x000000ffff027224 */ /* 0x000fe200078e000c */
[----:B------:R-:W-:Y:S01]  /*eee0*/  SHF.L.U32 R18, R7, R18, RZ ;  /* 0x0000001207127219 */ /* 0x000fe200000006ff */
[----:B------:R-:W3:Y:S01]  /*eef0*/  LDC R23, c[0x0][0x638] ;  /* 0x00018e00ff177b82 */ /* 0x000ee20000000800 */
[----:B------:R-:W-:-:S07]  /*ef00*/  LOP3.LUT R19, RZ, R5, RZ, 0x33, !PT ;  /* 0x00000005ff137212 */ /* 0x000fce00078e33ff */
[----:B------:R-:W0:Y:S01]  /*ef10*/  LDC R24, c[0x0][0x610] ;  /* 0x00018400ff187b82 */ /* 0x000e220000000800 */
[----:B-1----:R-:W-:Y:S05]  /*ef20*/  @!P1 BRA `(.L_x_300) ;  /* 0x0000000000289947 */ /* 0x002fea0003800000 */
[----:B------:R-:W1:Y:S02]  /*ef30*/  LDC R7, c[0x0][0x64c] ;  /* 0x00019300ff077b82 */ /* 0x000e640000000800 */
[----:B-1----:R-:W-:-:S05]  /*ef40*/  IADD3 R7, P1, R12, R7, RZ ;  /* 0x000000070c077210 */ /* 0x002fca0007f3e0ff */
        /* <DEDUP_REMOVED lines=8> */
.L_x_300:
[----:B--2---:R-:W-:Y:S01]  /*efd0*/  SHF.R.U64 R0, R2, R22, R3 ;  /* 0x0000001602007219 */ /* 0x004fe20000001203 */
[----:B0-----:R-:W-:Y:S01]  /*efe0*/  VIADD R7, R14, 0xffffffff ;  /* 0xffffffff0e077836 */ /* 0x001fe20000000000 */
[----:B------:R-:W-:Y:S01]  /*eff0*/  LOP3.LUT R5, R8, R19, RZ, 0xc0, !PT ;  /* 0x0000001308057212 */ /* 0x000fe200078ec0ff */
[----:B------:R-:W-:Y:S02]  /*f000*/  IMAD.MOV R13, RZ, RZ, -R13 ;  /* 0x000000ffff0d7224 */ /* 0x000fe400078e0a0d */
[----:B------:R-:W-:Y:S02]  /*f010*/  IMAD.MOV R3, RZ, RZ, -R0 ;  /* 0x000000ffff037224 */ /* 0x000fe400078e0a00 */
[----:B------:R-:W-:Y:S01]  /*f020*/  IMAD R2, R18, R0, R5 ;  /* 0x0000000012027224 */ /* 0x000fe200078e0205 */
[----:B------:R-:W-:Y:S01]  /*f030*/  LOP3.LUT R5, R10, R7, RZ, 0xc0, !PT ;  /* 0x000000070a057212 */ /* 0x000fe200078ec0ff */
[----:B------:R-:W-:Y:S02]  /*f040*/  @P3 IMAD R17, R15, R13, R16 ;  /* 0x0000000d0f113224 */ /* 0x000fe400078e0210 */
[----:B---3--:R-:W-:-:S02]  /*f050*/  IMAD R0, R3, R23, R12 ;  /* 0x0000001703007224 */ /* 0x008fc400078e020c */
[----:B------:R-:W-:Y:S02]  /*f060*/  IMAD.MOV.U32 R4, RZ, RZ, 0x1 ;  /* 0x00000001ff047424 */ /* 0x000fe400078e00ff */
[----:B------:R-:W-:Y:S02]  /*f070*/  IMAD R2, R2, R24, R17 ;  /* 0x0000001802027224 */ /* 0x000fe400078e0211 */
[----:B------:R-:W-:Y:S01]  /*f080*/  IMAD R3, R0, R14, R5 ;  /* 0x0000000e00037224 */ /* 0x000fe200078e0205 */
[----:B------:R-:W-:-:S04]  /*f090*/  PRMT R0, R4, 0x7610, R0 ;  /* 0x0000761004007816 */ /* 0x000fc80000000000 */
[----:B------:R-:W-:Y:S02]  /*f0a0*/  SEL R4, R3, R2, !P3 ;  /* 0x0000000203047207 */ /* 0x000fe40005800000 */
[----:B------:R-:W-:-:S03]  /*f0b0*/  SEL R2, R2, R3, !P3 ;  /* 0x0000000302027207 */ /* 0x000fc60005800000 */
[----:B------:R1:W-:Y:S04]  /*f0c0*/  STL [R1+0x84], R4 ;  /* 0x0000840401007387 */ /* 0x0003e80000100800 */
[----:B------:R1:W-:Y:S04]  /*f0d0*/  STL [R1+0x70], R11 ;  /* 0x0000700b01007387 */ /* 0x0003e80000100800 */
[----:B------:R1:W-:Y:S02]  /*f0e0*/  STL [R1+0x80], R2 ;  /* 0x0000800201007387 */ /* 0x0003e40000100800 */
.L_x_298:
[----:B------:R-:W-:Y:S01]  /*f0f0*/  LOP3.LUT P1, RZ, R0, 0xff, RZ, 0xc0, !PT ;  /* 0x000000ff00ff7812 */ /* 0x000fe2000782c0ff */
[----:B------:R-:W-:-:S12]  /*f100*/  ULOP3.LUT UR27, UR27, 0x1, URZ, 0x3c, !UPT ;  /* 0x000000011b1b7892 */ /* 0x000fd8000f8e3c3f */
[----:B------:R-:W-:Y:S05]  /*f110*/  @P1 BRA `(.L_x_301) ;  /* 0xffffff2400801947 */ /* 0x000fea000383ffff */
[----:B------:R-:W-:Y:S05]  /*f120*/  EXIT ;  /* 0x000000000000794d */ /* 0x000fea0003800000 */
.L_x_17:
[----:B------:R-:W-:-:S08]  /*f130*/  ISETP.NE.AND P0, PT, RZ, UR6, PT ;  /* 0x00000006ff007c0c */ /* 0x000fd0000bf05270 */
[----:B0123--:R-:W0:-:S00]  /*f140*/  USETMAXREG.DEALLOC.CTAPOOL 0x28 ;  /* 0x00000028000079c8 */ /* 0x00fe0000080e0500 */
[----:B------:R-:W-:Y:S05]  /*f150*/  @P0 EXIT ;  /* 0x000000000000094d */ /* 0x000fea0003800000 */
[----:B0-----:R-:W-:Y:S01]  /*f160*/  LOP3.LUT P0, RZ, R0, 0xff, RZ, 0xc0, !PT ;  /* 0x000000ff00ff7812 */ /* 0x001fe2000780c0ff */
[----:B------:R-:W-:Y:S02]  /*f170*/  IMAD.MOV.U32 R0, RZ, RZ, 0x1 ;  /* 0x00000001ff007424 */ /* 0x000fe400078e00ff */
[----:B------:R-:W-:-:S10]  /*f180*/  IMAD.MOV.U32 R9, RZ, RZ, RZ ;  /* 0x000000ffff097224 */ /* 0x000fd400078e00ff */
[----:B------:R-:W-:Y:S05]  /*f190*/  @!P0 BRA `(.L_x_302) ;  /* 0x0000000c00608947 */ /* 0x000fea0003800000 */
[----:B------:R-:W0:Y:S01]  /*f1a0*/  S2UR UR8, SR_CgaCtaId ;  /* 0x00000000000879c3 */ /* 0x000e220000008800 */
[----:B------:R-:W-:Y:S01]  /*f1b0*/  LOP3.LUT P0, RZ, R3, 0x1f, RZ, 0xc0, !PT ;  /* 0x0000001f03ff7812 */ /* 0x000fe2000780c0ff */
[----:B------:R-:W-:Y:S01]  /*f1c0*/  ULDC UR5, c[0x0][0x658] ;  /* 0x0001960000057ab9 */ /* 0x000fe20000000800 */
[----:B------:R-:W-:Y:S01]  /*f1d0*/  UMOV UR6, 0xffffffff ;  /* 0xffffffff00067882 */ /* 0x000fe20000000000 */
[----:B------:R-:W-:Y:S01]  /*f1e0*/  BSSY B0, `(.L_x_302) ;  /* 0x00000d3000007945 */ /* 0x000fe20003800000 */
[----:B------:R-:W-:Y:S01]  /*f1f0*/  USHF.L.U32 UR6, UR6, UR5, URZ ;  /* 0x0000000506067299 */ /* 0x000fe2000800063f */
[C---:B------:R-:W-:Y:S01]  /*f200*/  ISETP.NE.AND P2, PT, R2.reuse, RZ, PT ;  /* 0x000000ff0200720c */ /* 0x040fe20003f45270 */
[----:B------:R-:W-:Y:S01]  /*f210*/  IMAD.MOV.U32 R10, RZ, RZ, 0x1 ;  /* 0x00000001ff0a7424 */ /* 0x000fe200078e00ff */
[----:B------:R-:W-:Y:S01]  /*f220*/  ISETP.NE.OR P0, PT, R2, RZ, !P0 ;  /* 0x000000ff0200720c */ /* 0x000fe20004705670 */
[----:B------:R-:W-:Y:S01]  /*f230*/  IMAD.MOV.U32 R0, RZ, RZ, 0x1 ;  /* 0x00000001ff007424 */ /* 0x000fe200078e00ff */
[----:B------:R-:W-:Y:S01]  /*f240*/  ULDC UR4, c[0x0][0x600] ;  /* 0x0001800000047ab9 */ /* 0x000fe20000000800 */
[----:B------:R-:W-:Y:S01]  /*f250*/  IMAD.MOV.U32 R9, RZ, RZ, RZ ;  /* 0x000000ffff097224 */ /* 0x000fe200078e00ff */
[----:B------:R-:W-:Y:S01]  /*f260*/  UMOV UR7, 0x1 ;  /* 0x0000000100077882 */ /* 0x000fe20000000000 */
[----:B------:R-:W-:-:S02]  /*f270*/  UIADD3 UR28, UR14, 0x1, URZ ;  /* 0x000000010e1c7890 */ /* 0x000fc4000fffe03f */
[----:B------:R-:W-:Y:S02]  /*f280*/  ULOP3.LUT UR25, UR15, 0x2, URZ, 0xfc, !UPT ;  /* 0x000000020f197892 */ /* 0x000fe4000f8efc3f */
[----:B------:R-:W-:Y:S02]  /*f290*/  UIADD3 UR4, UR4, -0x1, URZ ;  /* 0xffffffff04047890 */ /* 0x000fe4000fffe03f */
[----:B------:R-:W-:Y:S02]  /*f2a0*/  USHF.L.U32 UR22, UR7, UR5, URZ ;  /* 0x0000000507167299 */ /* 0x000fe4000800063f */
[----:B------:R-:W-:Y:S01]  /*f2b0*/  ULOP3.LUT UR21, URZ, UR6, URZ, 0x33, !UPT ;  /* 0x000000063f157292 */ /* 0x000fe2000f8e333f */
[----:B------:R-:W-:Y:S01]  /*f2c0*/  ULDC.64 UR26, c[0x0][0x198] ;  /* 0x00006600001a7ab9 */ /* 0x000fe20000000a00 */
[----:B0-----:R-:W-:-:S10]  /*f2d0*/  IMAD.U32 R8, RZ, RZ, UR8 ;  /* 0x00000008ff087e24 */ /* 0x001fd4000f8e00ff */
.L_x_314:
[----:B------:R-:W-:-:S03]  /*f2e0*/  UMOV UR5, 0xffffffff ;  /* 0xffffffff00057882 */ /* 0x000fc60000000000 */
[----:B01----:R-:W-:Y:S05]  /*f2f0*/  BRA.DIV UR5, `(.L_x_303) ;  /* 0x0000001205107947 */ /* 0x003fea000b800000 */
[----:B------:R-:W-:-:S13]  /*f300*/  ELECT P1, URZ, PT ;  /* 0x00000000003f782f */ /* 0x000fda0003820000 */
.L_x_326:
[----:B------:R-:W0:Y:S01]  /*f310*/  LDC R2, c[0x0][0x28c] ;  /* 0x0000a300ff027b82 */ /* 0x000e220000000800 */
[----:B------:R-:W-:Y:S01]  /*f320*/  BSSY B1, `(.L_x_304) ;  /* 0x000003f000017945 */ /* 0x000fe20003800000 */
[----:B0-----:R-:W-:-:S13]  /*f330*/  ISETP.LT.OR P1, PT, R2, 0x1, !P1 ;  /* 0x000000010200780c */ /* 0x001fda0004f21670 */
[----:B------:R-:W-:Y:S05]  /*f340*/  @P1 BRA `(.L_x_305) ;  /* 0x0000000000f01947 */ /* 0x000fea0003800000 */
[----:B------:R-:W2:Y:S04]  /*f350*/  LDL.LU R4, [R1+0x80] ;  /* 0x0000800001047983 */ /* 0x000ea80000300800 */
[----:B------:R-:W3:Y:S01]  /*f360*/  LDL.LU R3, [R1+0x84] ;  /* 0x0000840001037983 */ /* 0x000ee20000300800 */
[----:B------:R-:W-:Y:S02]  /*f370*/  IMAD.MOV.U32 R13, RZ, RZ, RZ ;  /* 0x000000ffff0d7224 */ /* 0x000fe400078e00ff */
[----:B------:R-:W-:Y:S02]  /*f380*/  IMAD.U32 R14, RZ, RZ, UR28 ;  /* 0x0000001cff0e7e24 */ /* 0x000fe4000f8e00ff */
[----:B------:R-:W-:Y:S02]  /*f390*/  IMAD.MOV.U32 R2, RZ, RZ, R0 ;  /* 0x000000ffff027224 */ /* 0x000fe400078e0000 */
[----:B--2---:R-:W-:-:S02]  /*f3a0*/  IMAD R8, R4, 0x2, R8 ;  /* 0x0000000204087824 */ /* 0x004fc400078e0208 */
[----:B---3--:R-:W-:Y:S02]  /*f3b0*/  IMAD.SHL.U32 R7, R3, 0x100, RZ ;  /* 0x0000010003077824 */ /* 0x008fe400078e00ff */
[----:B------:R-:W-:Y:S02]  /*f3c0*/  IMAD.MOV.U32 R3, RZ, RZ, R9 ;  /* 0x000000ffff037224 */ /* 0x000fe400078e0009 */
[----:B------:R-:W-:-:S07]  /*f3d0*/  IMAD.SHL.U32 R6, R8, 0x20, RZ ;  /* 0x0000002008067824 */ /* 0x000fce00078e00ff */
.L_x_309:
[----:B------:R-:W0:Y:S01]  /*f3e0*/  S2UR UR5, SR_CgaCtaId ;  /* 0x00000000000579c3 */ /* 0x000e220000008800 */
[----:B------:R-:W-:Y:S02]  /*f3f0*/  MOV R5, 0x400 ;  /* 0x0000040000057802 */ /* 0x000fe40000000f00 */
[----:B------:R-:W-:Y:S01]  /*f400*/  SHF.L.U32 R4, R2, 0x1f, RZ ;  /* 0x0000001f02047819 */ /* 0x000fe200000006ff */
[----:B0-----:R-:W-:-:S05]  /*f410*/  IMAD.U32 R8, RZ, RZ, UR5 ;  /* 0x00000005ff087e24 */ /* 0x001fca000f8e00ff */
[----:B------:R-:W-:Y:S02]  /*f420*/  LEA R12, R8, R5, 0x18 ;  /* 0x00000005080c7211 */ /* 0x000fe400078ec0ff */
[----:B------:R-:W0:Y:S03]  /*f430*/  @!P2 LDC R5, c[0x0][0x500] ;  /* 0x00014000ff05ab82 */ /* 0x000e260000000800 */
[----:B------:R-:W-:-:S04]  /*f440*/  IMAD R11, R3, 0x8, R12 ;  /* 0x00000008030b7824 */ /* 0x000fc800078e020c */
[----:B------:R-:W1:Y:S02]  /*f450*/  SYNCS.PHASECHK.TRANS64.TRYWAIT P1, [R11+URZ+0x18], R4 ;  /* 0x000018040b0075a7 */ /* 0x000e64000802017f */
[----:B-1----:R-:W-:Y:S05]  /*f460*/  @!P1 BRA `(.L_x_306) ;  /* 0x0000000c00d49947 */ /* 0x002fea0003800000 */
.L_x_327:
[----:B------:R-:W-:Y:S01]  /*f470*/  UPRMT UR5, UR25, 0x9910, URZ ;  /* 0x0000991019057896 */ /* 0x000fe2000800003f */
[----:B0-----:R0:W-:Y:S03]  /*f480*/  @!P2 SYNCS.ARRIVE.TRANS64 RZ, [R11+URZ], R5 ;  /* 0x000000050bffa9a7 */ /* 0x0011e6000800003f */
[----:B------:R-:W-:-:S06]  /*f490*/  UISETP.NE.AND UP0, UPT, UR5, 0x2, UPT ;  /* 0x000000020500788c */ /* 0x000fcc000bf05270 */
[----:B------:R-:W-:-:S13]  /*f4a0*/  PLOP3.LUT P1, PT, PT, PT, UP0, 0x80, 0x0 ;  /* 0x000000000000781c */ /* 0x000fda0003f2f008 */
[----:B0-----:R-:W-:Y:S05]  /*f4b0*/  @P1 BRA `(.L_x_307) ;  /* 0x0000000000041947 */ /* 0x001fea0003800000 */
[----:B------:R-:W-:Y:S01]  /*f4c0*/  BPT.TRAP 0x1 ;  /* 0x000000040000795c */ /* 0x000fe20000300000 */
.L_x_307:
[----:B------:R-:W-:Y:S05]  /*f4d0*/  @P0 BRA `(.L_x_308) ;  /* 0x0000000000040947 */ /* 0x000fea0003800000 */
[----:B------:R-:W-:Y:S01]  /*f4e0*/  BPT.TRAP 0x1 ;  /* 0x000000040000795c */ /* 0x000fe20000300000 */
.L_x_308:
[----:B------:R-:W2:Y:S01]  /*f4f0*/  LDL R5, [R1+0x70] ;  /* 0x0000700001057983 */ /* 0x000ea20000100800 */
[----:B-1----:R-:W-:Y:S01]  /*f500*/  IMAD R4, R3, 0x2, R8 ;  /* 0x0000000203047824 */ /* 0x002fe200078e0208 */
[----:B------:R-:W-:Y:S01]  /*f510*/  R2UR UR9, R11 ;  /* 0x000000000b0972ca */ /* 0x000fe200000e0000 */
[----:B------:R-:W-:Y:S01]  /*f520*/  VIADD R14, R14, 0xffffffff ;  /* 0xffffffff0e0e7836 */ /* 0x000fe20000000000 */
[----:B------:R-:W-:Y:S01]  /*f530*/  UIADD3 UR6, UP0, UR26, 0xf0, URZ ;  /* 0x000000f01a067890 */ /* 0x000fe2000ff1e03f */
[--C-:B------:R-:W-:Y:S01]  /*f540*/  IMAD.U32 R4, R4, 0x1000, R12.reuse ;  /* 0x0000100004047824 */ /* 0x100fe200078e000c */
[----:B------:R-:W-:Y:S01]  /*f550*/  R2UR UR11, R6 ;  /* 0x00000000060b72ca */ /* 0x000fe200000e0000 */
[----:B------:R-:W-:Y:S01]  /*f560*/  IMAD R12, R3, 0x8000, R12 ;  /* 0x00008000030c7824 */ /* 0x000fe200078e020c */
[----:B------:R-:W-:Y:S01]  /*f570*/  R2UR UR10, R13 ;  /* 0x000000000d0a72ca */ /* 0x000fe200000e0000 */
[----:B------:R-:W-:Y:S01]  /*f580*/  UIADD3 UR30, UP1, UR26, 0x1f0, URZ ;  /* 0x000001f01a1e7890 */ /* 0x000fe2000ff3e03f */
[----:B------:R-:W-:Y:S01]  /*f590*/  R2UR UR5, R4 ;  /* 0x00000000040572ca */ /* 0x000fe200000e0000 */
[----:B------:R-:W-:Y:S01]  /*f5a0*/  UIADD3.X UR7, URZ, UR27, URZ, UP0, !UPT ;  /* 0x0000001b3f077290 */ /* 0x000fe200087fe43f */
[----:B------:R-:W-:Y:S01]  /*f5b0*/  R2UR UR8, R12 ;  /* 0x000000000c0872ca */ /* 0x000fe200000e0000 */
[----:B------:R-:W-:Y:S01]  /*f5c0*/  VIADD R3, R3, 0x1 ;  /* 0x0000000103037836 */ /* 0x000fe20000000000 */
[----:B------:R-:W-:Y:S01]  /*f5d0*/  R2UR UR23, R7 ;  /* 0x00000000071772ca */ /* 0x000fe200000e0000 */
[----:B------:R-:W-:Y:S01]  /*f5e0*/  UIADD3.X UR31, URZ, UR27, URZ, UP1, !UPT ;  /* 0x0000001b3f1f7290 */ /* 0x000fe20008ffe43f */
[----:B------:R-:W-:Y:S01]  /*f5f0*/  ISETP.GT.AND P4, PT, R14, 0x1, PT ;  /* 0x000000010e00780c */ /* 0x000fe20003f84270 */
[----:B------:R-:W-:Y:S01]  /*f600*/  UMOV UR24, 0x30000 ;  /* 0x0003000000187882 */ /* 0x000fe20000000000 */
[----:B------:R-:W-:Y:S01]  /*f610*/  UMOV UR18, 0x0 ;  /* 0x0000000000127882 */ /* 0x000fe20000000000 */
[----:B------:R-:W-:Y:S01]  /*f620*/  UMOV UR19, 0x10000000 ;  /* 0x1000000000137882 */ /* 0x000fe20000000000 */
[----:B------:R-:W-:Y:S01]  /*f630*/  ISETP.NE.AND P1, PT, R3, 0x3, PT ;  /* 0x000000030300780c */ /* 0x000fe20003f25270 */
[----:B------:R-:W-:-:S02]  /*f640*/  VIADD R13, R13, 0x80 ;  /* 0x000000800d0d7836 */ /* 0x000fc40000000000 */
[----:B------:R-:W-:Y:S01]  /*f650*/  UIADD3 UR5, UR5, 0x100, URZ ;  /* 0x0000010005057890 */ /* 0x000fe2000fffe03f */
[----:B------:R-:W-:Y:S01]  /*f660*/  SEL R3, R3, RZ, P1 ;  /* 0x000000ff03037207 */ /* 0x000fe20000800000 */
[----:B------:R-:W-:-:S05]  /*f670*/  UIADD3 UR20, UR8, 0x6100, URZ ;  /* 0x0000610008147890 */ /* 0x000fca000fffe03f */
[----:B------:R-:W-:Y:S01]  /*f680*/  UMOV UR8, UR5 ;  /* 0x0000000500087c82 */ /* 0x000fe20008000000 */
[----:B--2---:R-:W-:Y:S02]  /*f690*/  R2UR UR12, R5 ;  /* 0x00000000050c72ca */ /* 0x004fe400000e0000 */
[----:B------:R-:W-:-:S04]  /*f6a0*/  SEL R5, RZ, 0x1, P1 ;  /* 0x00000001ff057807 */ /* 0x000fc80000800000 */
[----:B------:R-:W-:-:S07]  /*f6b0*/  LOP3.LUT R2, R2, R5, RZ, 0x3c, !PT ;  /* 0x0000000502027212 */ /* 0x000fce00078e3cff */
[----:B------:R0:W-:Y:S02]  /*f6c0*/  UTMALDG.3D.MULTICAST [UR8], [UR6], UR24, desc[UR18] ;  /* 0x00001208060073b4 */ /* 0x0001e40008011818 */
[----:B0-----:R-:W-:Y:S01]  /*f6d0*/  UMOV UR8, UR20 ;  /* 0x0000001400087c82 */ /* 0x001fe20008000000 */
[----:B------:R-:W-:Y:S02]  /*f6e0*/  UMOV UR11, UR23 ;  /* 0x00000017000b7c82 */ /* 0x000fe40008000000 */
[----:B------:R0:W-:Y:S02]  /*f6f0*/  UTMALDG.3D [UR8], [UR30], desc[UR18] ;  /* 0x000012081e0075b4 */ /* 0x0001e40008011000 */
[----:B0-----:R-:W-:Y:S05]  /*f700*/  @P4 BRA `(.L_x_309) ;  /* 0xfffffffc00344947 */ /* 0x001fea000383ffff */
.L_x_305:
[----:B------:R-:W-:Y:S05]  /*f710*/  BSYNC B1 ;  /* 0x0000000000017941 */ /* 0x000fea0003800000 */
.L_x_304:
[----:B------:R-:W2:Y:S01]  /*f720*/  LDL.LU R16, [R1+0x78] ;  /* 0x0000780001107983 */ /* 0x000ea20000300800 */
[----:B------:R-:W-:Y:S01]  /*f730*/  LOP3.LUT P5, RZ, R10, 0xff, RZ, 0xc0, !PT ;  /* 0x000000ff0aff7812 */ /* 0x000fe200078ac0ff */
[----:B------:R-:W-:Y:S01]  /*f740*/  VIADD R4, R9, UR14 ;  /* 0x0000000e09047c36 */ /* 0x000fe20008000000 */
[----:B------:R-:W-:Y:S01]  /*f750*/  UISETP.GE.U32.AND UP0, UPT, UR14, 0x3, UPT ;  /* 0x000000030e00788c */ /* 0x000fe2000bf06070 */
[----:B------:R-:W3:Y:S01]  /*f760*/  LDL.LU R15, [R1+0x7c] ;  /* 0x00007c00010f7983 */ /* 0x000ee20000300800 */
[----:B------:R-:W-:Y:S01]  /*f770*/  IMAD.U32 R6, RZ, RZ, UR14 ;  /* 0x0000000eff067e24 */ /* 0x000fe2000f8e00ff */
[----:B------:R-:W-:Y:S01]  /*f780*/  ULDC.64 UR6, c[0x0][0x650] ;  /* 0x0001940000067ab9 */ /* 0x000fe20000000a00 */
[----:B------:R-:W-:Y:S01]  /*f790*/  ISETP.GT.U32.AND P1, PT, R4, 0x2, PT ;  /* 0x000000020400780c */ /* 0x000fe20003f24070 */
[----:B------:R-:W-:Y:S01]  /*f7a0*/  BSSY B1, `(.L_x_310) ;  /* 0x0000074000017945 */ /* 0x000fe20003800000 */
[----:B------:R-:W-:Y:S02]  /*f7b0*/  PLOP3.LUT P4, PT, PT, PT, UP0, 0x80, 0x0 ;  /* 0x000000000000781c */ /* 0x000fe40003f8f008 */
[----:B------:R-:W-:-:S02]  /*f7c0*/  ISETP.LT.U32.AND P1, PT, R6, 0x3, P1 ;  /* 0x000000030600780c */ /* 0x000fc40000f21070 */
[----:B------:R-:W-:Y:S01]  /*f7d0*/  PRMT R10, RZ, 0x7610, R10 ;  /* 0x00007610ff0a7816 */ /* 0x000fe2000000000a */
[----:B------:R-:W0:Y:S01]  /*f7e0*/  @P5 S2R R8, SR_CgaCtaId ;  /* 0x0000000000085919 */ /* 0x000e220000008800 */
[----:B------:R-:W-:-:S04]  /*f7f0*/  @P5 MOV R3, 0x400 ;  /* 0x0000040000035802 */ /* 0x000fc80000000f00 */
[----:B0-----:R-:W-:Y:S01]  /*f800*/  @P5 LEA R5, R8, R3, 0x18 ;  /* 0x0000000308055211 */ /* 0x001fe200078ec0ff */
[----:B------:R-:W-:-:S03]  /*f810*/  IMAD.WIDE.U32 R2, R4, -0x55555555, RZ ;  /* 0xaaaaaaab04027825 */ /* 0x000fc600078e00ff */
[----:B------:R0:W-:Y:S01]  /*f820*/  @P5 SYNCS.ARRIVE.TRANS64.A1T0 RZ, [R5+URZ+0x68], RZ ;  /* 0x000068ff05ff59a7 */ /* 0x0001e2000810003f */
[----:B------:R-:W-:Y:S02]  /*f830*/  PRMT R2, RZ, 0x7610, R2 ;  /* 0x00007610ff027816 */ /* 0x000fe40000000002 */
[----:B0-----:R-:W-:Y:S02]  /*f840*/  SHF.R.U32.HI R5, RZ, 0x1, R3 ;  /* 0x00000001ff057819 */ /* 0x001fe40000011603 */
[----:B------:R-:W-:-:S03]  /*f850*/  SEL R3, RZ, 0x1, !P1 ;  /* 0x00000001ff037807 */ /* 0x000fc60004800000 */
[----:B------:R-:W-:Y:S01]  /*f860*/  IMAD R9, R5, -0x3, R4 ;  /* 0xfffffffd05097824 */ /* 0x000fe200078e0204 */
[----:B------:R-:W-:Y:S01]  /*f870*/  LOP3.LUT R0, R0, R3, RZ, 0x3c, !PT ;  /* 0x0000000300007212 */ /* 0x000fe200078e3cff */
[----:B------:R-:W-:Y:S02]  /*f880*/  IMAD.MOV.U32 R4, RZ, RZ, -0x1 ;  /* 0xffffffffff047424 */ /* 0x000fe400078e00ff */
[----:B------:R-:W-:Y:S01]  /*f890*/  IMAD.MOV.U32 R3, RZ, RZ, -0x1 ;  /* 0xffffffffff037424 */ /* 0x000fe200078e00ff */
[----:B------:R-:W-:Y:S01]  /*f8a0*/  @P4 LOP3.LUT R0, R0, 0x1, R5, 0x78, !PT ;  /* 0x0000000100004812 */ /* 0x000fe200078e7805 */
[----:B------:R-:W-:Y:S01]  /*f8b0*/  IMAD.MOV.U32 R5, RZ, RZ, -0x1 ;  /* 0xffffffffff057424 */ /* 0x000fe200078e00ff */
[----:B---3--:R-:W-:-:S04]  /*f8c0*/  IADD3 R15, P5, R15, UR16, RZ ;  /* 0x000000100f0f7c10 */ /* 0x008fc8000ffbe0ff */
[----:B--2---:R-:W-:Y:S01]  /*f8d0*/  IADD3.X R16, R16, UR13, RZ, P5, !PT ;  /* 0x0000000d10107c10 */ /* 0x004fe2000affe4ff */
[----:B------:R0:W-:Y:S01]  /*f8e0*/  STL [R1+0x7c], R15 ;  /* 0x00007c0f01007387 */ /* 0x0001e20000100800 */
[----:B------:R-:W-:-:S03]  /*f8f0*/  ISETP.GE.U32.AND P1, PT, R15, UR6, PT ;  /* 0x000000060f007c0c */ /* 0x000fc6000bf26070 */
[----:B------:R0:W-:Y:S01]  /*f900*/  STL [R1+0x78], R16 ;  /* 0x0000781001007387 */ /* 0x0001e20000100800 */
[----:B------:R-:W-:-:S03]  /*f910*/  ISETP.GE.U32.AND.EX P1, PT, R16, UR7, PT, P1 ;  /* 0x0000000710007c0c */ /* 0x000fc6000bf26110 */
[----:B------:R0:W-:Y:S04]  /*f920*/  STL [R1+0x80], R5 ;  /* 0x0000800501007387 */ /* 0x0001e80000100800 */
[----:B------:R0:W-:Y:S04]  /*f930*/  STL [R1+0x84], R4 ;  /* 0x0000840401007387 */ /* 0x0001e80000100800 */
[----:B------:R0:W-:Y:S02]  /*f940*/  STL [R1+0x70], R3 ;  /* 0x0000700301007387 */ /* 0x0001e40000100800 */
[----:B------:R-:W-:Y:S05]  /*f950*/  @P1 BRA `(.L_x_311) ;  /* 0x0000000400601947 */ /* 0x000fea0003800000 */
[----:B------:R-:W-:Y:S01]  /*f960*/  ULDC.64 UR6, c[0x0][0x628] ;  /* 0x00018a0000067ab9 */ /* 0x000fe20000000a00 */
[----:B------:R-:W1:Y:S01]  /*f970*/  S2R R12, SR_CTAID.X ;  /* 0x00000000000c7919 */ /* 0x000e620000002500 */
[----:B------:R-:W-:Y:S01]  /*f980*/  ISETP.NE.U32.AND P1, PT, RZ, UR6, PT ;  /* 0x00000006ff007c0c */ /* 0x000fe2000bf25070 */
[----:B------:R-:W-:Y:S01]  /*f990*/  ULDC UR8, c[0x0][0x630] ;  /* 0x00018c0000087ab9 */ /* 0x000fe20000000800 */
[----:B------:R-:W-:Y:S01]  /*f9a0*/  IMAD.MOV.U32 R2, RZ, RZ, R15 ;  /* 0x000000ffff027224 */ /* 0x000fe200078e000f */
[----:B------:R-:W2:Y:S01]  /*f9b0*/  S2R R11, SR_CTAID.Y ;  /* 0x00000000000b7919 */ /* 0x000ea20000002600 */
[----:B------:R-:W-:Y:S01]  /*f9c0*/  ISETP.NE.AND.EX P1, PT, RZ, UR7, PT, P1 ;  /* 0x00000007ff007c0c */ /* 0x000fe2000bf25310 */
[----:B0-----:R-:W-:-:S12]  /*f9d0*/  IMAD.MOV.U32 R3, RZ, RZ, R16 ;  /* 0x000000ffff037224 */ /* 0x001fd800078e0010 */
[----:B------:R-:W-:Y:S05]  /*f9e0*/  @!P1 BRA `(.L_x_312) ;  /* 0x0000000000289947 */ /* 0x000fea0003800000 */
[----:B------:R-:W-:Y:S02]  /*f9f0*/  ULDC UR5, c[0x0][0x634] ;  /* 0x00018d0000057ab9 */ /* 0x000fe40000000800 */
[----:B------:R-:W-:-:S05]  /*fa00*/  IADD3 R7, P1, R15, UR5, RZ ;  /* 0x000000050f077c10 */ /* 0x000fca000ff3e0ff */
[----:B------:R-:W-:-:S04]  /*fa10*/  IMAD.X R13, RZ, RZ, R16, P1 ;  /* 0x000000ffff0d7224 */ /* 0x000fc800008e0610 */
[----:B------:R-:W-:-:S04]  /*fa20*/  IMAD.WIDE.U32 R4, R13, UR6, RZ ;  /* 0x000000060d047c25 */ /* 0x000fc8000f8e00ff */
[----:B------:R-:W-:-:S04]  /*fa30*/  IMAD.WIDE.U32 R4, P1, R7, UR7, R4 ;  /* 0x0000000707047c25 */ /* 0x000fc8000f820004 */
[----:B------:R-:W-:-:S04]  /*fa40*/  IMAD.WIDE.U32 R6, R7, UR6, RZ ;  /* 0x0000000607067c25 */ /* 0x000fc8000f8e00ff */
[----:B------:R-:W-:Y:S01]  /*fa50*/  IMAD.X R3, RZ, RZ, RZ, P1 ;  /* 0x000000ffff037224 */ /* 0x000fe200008e06ff */
[----:B------:R-:W-:Y:S01]  /*fa60*/  IADD3 RZ, P1, R7, R4, RZ ;  /* 0x0000000407ff7210 */ /* 0x000fe20007f3e0ff */
[----:B------:R-:W-:-:S04]  /*fa70*/  IMAD.MOV.U32 R2, RZ, RZ, R5 ;  /* 0x000000ffff027224 */ /* 0x000fc800078e0005 */
[----:B------:R-:W-:-:S08]  /*fa80*/  IMAD.WIDE.U32.X R2, R13, UR7, R2, P1 ;  /* 0x000000070d027c25 */ /* 0x000fd000088e0402 */
.L_x_312:
[--C-:B------:R-:W-:Y:S01]  /*fa90*/  SHF.R.U64 R6, R2, UR8, R3.reuse ;  /* 0x0000000802067c19 */ /* 0x100fe20008001203 */
[----:B------:R-:W-:Y:S01]  /*faa0*/  ULDC.64 UR6, c[0x0][0x620] ;  /* 0x0001880000067ab9 */ /* 0x000fe20000000a00 */
[----:B------:R-:W-:Y:S01]  /*fab0*/  SHF.R.U32.HI R2, RZ, UR8, R3 ;  /* 0x00000008ff027c19 */ /* 0x000fe20008011603 */
[----:B------:R-:W-:Y:S01]  /*fac0*/  IMAD.MOV.U32 R3, RZ, RZ, R16 ;  /* 0x000000ffff037224 */ /* 0x000fe200078e0010 */
[----:B------:R-:W-:Y:S01]  /*fad0*/  IADD3 R5, P1, RZ, -R6, RZ ;  /* 0x80000006ff057210 */ /* 0x000fe20007f3e0ff */
[----:B------:R-:W-:Y:S01]  /*fae0*/  ULDC UR5, c[0x0][0x150] ;  /* 0x0000540000057ab9 */ /* 0x000fe20000000800 */
[----:B-1----:R-:W-:Y:S01]  /*faf0*/  I2FP.F32.U32 R7, R12 ;  /* 0x0000000c00077245 */ /* 0x002fe20000201000 */
[----:B------:R-:W0:Y:S01]  /*fb00*/  LDC R17, c[0x0][0x144] ;  /* 0x00005100ff117b82 */ /* 0x000e220000000800 */
[----:B------:R-:W-:Y:S01]  /*fb10*/  ULDC.64 UR8, c[0x0][0x640] ;  /* 0x0001900000087ab9 */ /* 0x000fe20000000a00 */
[----:B------:R-:W-:Y:S01]  /*fb20*/  IMAD.X R2, RZ, RZ, ~R2, P1 ;  /* 0x000000ffff027224 */ /* 0x000fe200008e0e02 */
[----:B------:R-:W-:-:S03]  /*fb30*/  ISETP.NE.U32.AND P1, PT, RZ, UR8, PT ;  /* 0x00000008ff007c0c */ /* 0x000fc6000bf25070 */
[----:B------:R-:W-:Y:S01]  /*fb40*/  IMAD R4, R2, UR6, RZ ;  /* 0x0000000602047c24 */ /* 0x000fe2000f8e02ff */
[----:B------:R-:W-:Y:S01]  /*fb50*/  ISETP.NE.AND.EX P1, PT, RZ, UR9, PT, P1 ;  /* 0x00000009ff007c0c */ /* 0x000fe2000bf25310 */
[----:B------:R-:W-:Y:S01]  /*fb60*/  IMAD.MOV.U32 R2, RZ, RZ, R15 ;  /* 0x000000ffff027224 */ /* 0x000fe200078e000f */
[----:B------:R-:W1:Y:S03]  /*fb70*/  LDC R14, c[0x0][0x148] ;  /* 0x00005200ff0e7b82 */ /* 0x000e660000000800 */
[----:B------:R-:W-:Y:S01]  /*fb80*/  IMAD.WIDE.U32 R2, R5, UR6, R2 ;  /* 0x0000000605027c25 */ /* 0x000fe2000f8e0002 */
[----:B------:R-:W-:-:S03]  /*fb90*/  ULDC UR6, c[0x0][0x154] ;  /* 0x0000550000067ab9 */ /* 0x000fc60000000800 */
[----:B------:R-:W-:Y:S02]  /*fba0*/  IMAD R5, R5, UR7, R4 ;  /* 0x0000000705057c24 */ /* 0x000fe4000f8e0204 */
[----:B------:R-:W-:Y:S01]  /*fbb0*/  FMUL R4, R7, UR5 ;  /* 0x0000000507047c20 */ /* 0x000fe20008400000 */
[----:B------:R-:W-:Y:S01]  /*fbc0*/  ULDC UR5, c[0x0][0x618] ;  /* 0x0001860000057ab9 */ /* 0x000fe20000000800 */
[----:B------:R-:W-:Y:S01]  /*fbd0*/  ULDC UR7, c[0x0][0x608] ;  /* 0x0001820000077ab9 */ /* 0x000fe20000000800 */
[----:B------:R-:W-:-:S03]  /*fbe0*/  IMAD.IADD R3, R3, 0x1, R5 ;  /* 0x0000000103037824 */ /* 0x000fc600078e0205 */
[----:B------:R-:W3:Y:S02]  /*fbf0*/  F2I.U32.TRUNC.NTZ R4, R4 ;  /* 0x0000000400047305 */ /* 0x000ee4000020f000 */
[----:B------:R-:W-:Y:S02]  /*fc00*/  SHF.R.U64 R7, R2, UR5, R3 ;  /* 0x0000000502077c19 */ /* 0x000fe40008001203 */
[----:B--2---:R-:W-:-:S05]  /*fc10*/  I2FP.F32.U32 R2, R11 ;  /* 0x0000000b00027245 */ /* 0x004fca0000201000 */
[----:B------:R-:W-:Y:S01]  /*fc20*/  FMUL R5, R2, UR6 ;  /* 0x0000000602057c20 */ /* 0x000fe20008400000 */
[----:B------:R-:W-:Y:S01]  /*fc30*/  SHF.R.U32.HI R2, RZ, UR5, R3 ;  /* 0x00000005ff027c19 */ /* 0x000fe20008011603 */
[----:B------:R-:W-:Y:S02]  /*fc40*/  ULDC UR5, c[0x0][0x658] ;  /* 0x0001960000057ab9 */ /* 0x000fe40000000800 */
[----:B------:R2:W4:Y:S01]  /*fc50*/  F2I.U32.TRUNC.NTZ R18, R5 ;  /* 0x0000000500127305 */ /* 0x000522000020f000 */
[----:B------:R-:W-:Y:S01]  /*fc60*/  SHF.R.U64 R16, R7, UR7, R2 ;  /* 0x0000000707107c19 */ /* 0x000fe20008001202 */
[----:B---3--:R-:W-:Y:S01]  /*fc70*/  IMAD.MOV R4, RZ, RZ, -R4 ;  /* 0x000000ffff047224 */ /* 0x008fe200078e0a04 */
[----:B------:R-:W-:-:S03]  /*fc80*/  SHF.R.U32.HI R3, RZ, UR7, R2 ;  /* 0x00000007ff037c19 */ /* 0x000fc60008011602 */
[----:B0-----:R-:W-:Y:S01]  /*fc90*/  IMAD R12, R17, R4, R12 ;  /* 0x00000004110c7224 */ /* 0x001fe200078e020c */
[--C-:B------:R-:W-:Y:S02]  /*fca0*/  SHF.R.U64 R13, R16, UR5, R3.reuse ;  /* 0x00000005100d7c19 */ /* 0x100fe40008001203 */
[----:B------:R-:W-:-:S03]  /*fcb0*/  SHF.R.U32.HI R15, RZ, UR5, R3 ;  /* 0x00000005ff0f7c19 */ /* 0x000fc60008011603 */
[----:B------:R-:W-:Y:S02]  /*fcc0*/  IMAD.MOV.U32 R2, RZ, RZ, R13 ;  /* 0x000000ffff027224 */ /* 0x000fe400078e000d */
[----:B------:R-:W-:Y:S01]  /*fcd0*/  IMAD.MOV.U32 R3, RZ, RZ, R15 ;  /* 0x000000ffff037224 */ /* 0x000fe200078e000f */
[----:B-12-4-:R-:W-:Y:S06]  /*fce0*/  @!P1 BRA `(.L_x_313) ;  /* 0x0000000000289947 */ /* 0x016fec0003800000 */
[----:B------:R-:W-:Y:S02]  /*fcf0*/  ULDC UR5, c[0x0][0x64c] ;  /* 0x0001930000057ab9 */ /* 0x000fe40000000800 */
[----:B------:R-:W-:-:S05]  /*fd00*/  IADD3 R3, P1, R13, UR5, RZ ;  /* 0x000000050d037c10 */ /* 0x000fca000ff3e0ff */
[----:B------:R-:W-:-:S04]  /*fd10*/  IMAD.X R15, RZ, RZ, R15, P1 ;  /* 0x000000ffff0f7224 */ /* 0x000fc800008e060f */
[----:B------:R-:W-:-:S04]  /*fd20*/  IMAD.WIDE.U32 R4, R15, UR8, RZ ;  /* 0x000000080f047c25 */ /* 0x000fc8000f8e00ff */
[----:B------:R-:W-:-:S04]  /*fd30*/  IMAD.WIDE.U32 R4, P1, R3, UR9, R4 ;  /* 0x0000000903047c25 */ /* 0x000fc8000f820004 */
[----:B------:R-:W-:-:S04]  /*fd40*/  IMAD.WIDE.U32 R2, R3, UR8, RZ ;  /* 0x0000000803027c25 */ /* 0x000fc8000f8e00ff */
[----:B------:R-:W-:Y:S01]  /*fd50*/  IMAD.MOV.U32 R2, RZ, RZ, R5 ;  /* 0x000000ffff027224 */ /* 0x000fe200078e0005 */
[----:B------:R-:W-:Y:S01]  /*fd60*/  IADD3 RZ, P4, R3, R4, RZ ;  /* 0x0000000403ff7210 */ /* 0x000fe20007f9e0ff */
[----:B------:R-:W-:-:S04]  /*fd70*/  IMAD.X R3, RZ, RZ, RZ, P1 ;  /* 0x000000ffff037224 */ /* 0x000fc800008e06ff */
[----:B------:R-:W-:-:S08]  /*fd80*/  IMAD.WIDE.U32.X R2, R15, UR9, R2, P4 ;  /* 0x000000090f027c25 */ /* 0x000fd0000a0e0402 */
.L_x_313:
[----:B------:R-:W-:Y:S01]  /*fd90*/  ULDC UR5, c[0x0][0x648] ;  /* 0x0001920000057ab9 */ /* 0x000fe20000000800 */
[----:B------:R-:W-:Y:S01]  /*fda0*/  IMAD.MOV R18, RZ, RZ, -R18 ;  /* 0x000000ffff127224 */ /* 0x000fe200078e0a12 */
[----:B------:R-:W-:Y:S01]  /*fdb0*/  SHF.R.U64 R3, R2, UR5, R3 ;  /* 0x0000000502037c19 */ /* 0x000fe20008001203 */
[----:B------:R-:W-:Y:S01]  /*fdc0*/  ULDC UR5, c[0x0][0x638] ;  /* 0x00018e0000057ab9 */ /* 0x000fe20000000800 */
[----:B------:R-:W-:Y:S01]  /*fdd0*/  LOP3.LUT R2, R16, UR21, RZ, 0xc0, !PT ;  /* 0x0000001510027c12 */ /* 0x000fe2000f8ec0ff */
[----:B------:R-:W-:Y:S01]  /*fde0*/  @P3 IMAD R12, R14, R18, R11 ;  /* 0x000000120e0c3224 */ /* 0x000fe200078e020b */
[----:B------:R-:W-:Y:S01]  /*fdf0*/  ULDC UR6, c[0x0][0x610] ;  /* 0x0001840000067ab9 */ /* 0x000fe20000000800 */
[----:B------:R-:W-:Y:S02]  /*fe00*/  IMAD.MOV R4, RZ, RZ, -R3 ;  /* 0x000000ffff047224 */ /* 0x000fe400078e0a03 */
[----:B------:R-:W-:Y:S01]  /*fe10*/  IMAD R3, R3, UR22, R2 ;  /* 0x0000001603037c24 */ /* 0x000fe2000f8e0202 */
[----:B------:R-:W-:Y:S01]  /*fe20*/  LOP3.LUT R2, R7, UR4, RZ, 0xc0, !PT ;  /* 0x0000000407027c12 */ /* 0x000fe2000f8ec0ff */
[----:B------:R-:W-:Y:S01]  /*fe30*/  IMAD R13, R4, UR5, R13 ;  /* 0x00000005040d7c24 */ /* 0x000fe2000f8e020d */
[----:B------:R-:W-:Y:S01]  /*fe40*/  ULDC UR5, c[0x0][0x600] ;  /* 0x0001800000057ab9 */ /* 0x000fe20000000800 */
[----:B------:R-:W-:-:S02]  /*fe50*/  IMAD.MOV.U32 R5, RZ, RZ, 0x1 ;  /* 0x00000001ff057424 */ /* 0x000fc400078e00ff */
[----:B------:R-:W-:Y:S02]  /*fe60*/  IMAD R3, R3, UR6, R12 ;  /* 0x0000000603037c24 */ /* 0x000fe4000f8e020c */
[--C-:B------:R-:W-:Y:S01]  /*fe70*/  IMAD R4, R13, UR5, R2.reuse ;  /* 0x000000050d047c24 */ /* 0x100fe2000f8e0202 */
[----:B------:R-:W-:-:S04]  /*fe80*/  PRMT R2, R5, 0x7610, R2 ;  /* 0x0000761005027816 */ /* 0x000fc80000000002 */
[----:B------:R-:W-:Y:S02]  /*fe90*/  SEL R5, R4, R3, !P3 ;  /* 0x0000000304057207 */ /* 0x000fe40005800000 */
[----:B------:R-:W-:-:S03]  /*fea0*/  SEL R3, R3, R4, !P3 ;  /* 0x0000000403037207 */ /* 0x000fc60005800000 */
[----:B------:R1:W-:Y:S04]  /*feb0*/  STL [R1+0x84], R5 ;  /* 0x0000840501007387 */ /* 0x0003e80000100800 */
[----:B------:R1:W-:Y:S04]  /*fec0*/  STL [R1+0x70], R6 ;  /* 0x0000700601007387 */ /* 0x0003e80000100800 */
[----:B------:R1:W-:Y:S02]  /*fed0*/  STL [R1+0x80], R3 ;  /* 0x0000800301007387 */ /* 0x0003e40000100800 */
.L_x_311:
[----:B------:R-:W-:Y:S05]  /*fee0*/  BSYNC B1 ;  /* 0x0000000000017941 */ /* 0x000fea0003800000 */
.L_x_310:
[----:B------:R-:W-:-:S13]  /*fef0*/  LOP3.LUT P1, RZ, R2, 0xff, RZ, 0xc0, !PT ;  /* 0x000000ff02ff7812 */ /* 0x000fda000782c0ff */
[----:B------:R-:W-:Y:S05]  /*ff00*/  @P1 BRA `(.L_x_314) ;  /* 0xfffffff000f41947 */ /* 0x000fea000383ffff */
[----:B------:R-:W-:Y:S05]  /*ff10*/  BSYNC B0 ;  /* 0x0000000000007941 */ /* 0x000fea0003800000 */
.L_x_302:
[----:B------:R-:W-:-:S03]  /*ff20*/  UMOV UR5, 0xffffffff ;  /* 0xffffffff00057882 */ /* 0x000fc60000000000 */
[----:B------:R-:W-:Y:S05]  /*ff30*/  BRA.DIV UR5, `(.L_x_315) ;  /* 0x0000000605347947 */ /* 0x000fea000b800000 */
[----:B------:R-:W-:-:S13]  /*ff40*/  ELECT P0, URZ, PT ;  /* 0x00000000003f782f */ /* 0x000fda0003800000 */
.L_x_330:
[----:B------:R-:W-:Y:S04]  /*ff50*/  BSSY B0, `(.L_x_316) ;  /* 0x0000023000007945 */ /* 0x000fe80003800000 */
[----:B------:R-:W-:Y:S05]  /*ff60*/  @!P0 BRA `(.L_x_317) ;  /* 0x0000000000848947 */ /* 0x000fea0003800000 */
[----:B------:R-:W-:-:S04]  /*ff70*/  ULOP3.LUT UR5, UR15, 0x2, URZ, 0xfc, !UPT ;  /* 0x000000020f057892 */ /* 0x000fc8000f8efc3f */
[----:B------:R-:W-:-:S06]  /*ff80*/  UISETP.NE.AND UP0, UPT, UR5, 0x3, UPT ;  /* 0x000000030500788c */ /* 0x000fcc000bf05270 */
[----:B------:R-:W-:-:S13]  /*ff90*/  PLOP3.LUT P0, PT, PT, PT, UP0, 0x80, 0x0 ;  /* 0x000000000000781c */ /* 0x000fda0003f0f008 */
[----:B------:R-:W-:Y:S05]  /*ffa0*/  @!P0 BRA `(.L_x_318) ;  /* 0x0000000000048947 */ /* 0x000fea0003800000 */
[----:B------:R-:W-:Y:S01]  /*ffb0*/  BPT.TRAP 0x1 ;  /* 0x000000040000795c */ /* 0x000fe20000300000 */
.L_x_318:
[----:B01----:R-:W0:Y:S01]  /*ffc0*/  S2R R3, SR_CgaCtaId ;  /* 0x0000000000037919 */ /* 0x003e220000008800 */
[----:B------:R-:W-:Y:S02]  /*ffd0*/  MOV R2, 0x400 ;  /* 0x0000040000027802 */ /* 0x000fe40000000f00 */
[----:B------:R-:W-:Y:S02]  /*ffe0*/  SHF.L.U32 R4, R0, 0x1f, RZ ;  /* 0x0000001f00047819 */ /* 0x000fe400000006ff */
[----:B0-----:R-:W-:-:S05]  /*fff0*/  LEA R2, R3, R2, 0x18 ;  /* 0x0000000203027211 */ /* 0x001fca00078ec0ff */
[----:B------:R-:W-:-:S04]  /*10000*/  VIADD R2, R2, 0x18 ;  /* 0x0000001802027836 */ /* 0x000fc80000000000 */
[C---:B------:R-:W-:Y:S02]  /*10010*/  IMAD R7, R9.reuse, 0x8, R2 ;  /* 0x0000000809077824 */ /* 0x040fe400078e0202 */
[----:B------:R-:W-:Y:S02]  /*10020*/  VIADD R9, R9, 0x1 ;  /* 0x0000000109097836 */ /* 0x000fe40000000000 */
[----:B------:R-:W0:Y:S03]  /*10030*/  SYNCS.PHASECHK.TRANS64.TRYWAIT P0, [R7+URZ], R4 ;  /* 0x00000004070075a7 */ /* 0x000e26000800017f */
[----:B------:R-:W-:-:S04]  /*10040*/  ISETP.NE.AND P1, PT, R9, 0x3, PT ;  /* 0x000000030900780c */ /* 0x000fc80003f25270 */
[----:B------:R-:W-:Y:S02]  /*10050*/  SEL R3, RZ, 0x1, P1 ;  /* 0x00000001ff037807 */ /* 0x000fe40000800000 */
[----:B------:R-:W-:Y:S02]  /*10060*/  SEL R9, R9, RZ, P1 ;  /* 0x000000ff09097207 */ /* 0x000fe40000800000 */
[----:B------:R-:W-:-:S03]  /*10070*/  LOP3.LUT R11, R0, R3, RZ, 0x3c, !PT ;  /* 0x00000003000b7212 */ /* 0x000fc600078e3cff */
[----:B------:R-:W-:Y:S01]  /*10080*/  IMAD R6, R9, 0x8, R2 ;  /* 0x0000000809067824 */ /* 0x000fe200078e0202 */
[----:B------:R-:W-:Y:S01]  /*10090*/  SHF.L.U32 R5, R11, 0x1f, RZ ;  /* 0x0000001f0b057819 */ /* 0x000fe200000006ff */
[----:B0-----:R-:W-:Y:S06]  /*100a0*/  @!P0 BRA `(.L_x_319) ;  /* 0x0000000000fc8947 */ /* 0x001fec0003800000 */
.L_x_331:
[----:B------:R-:W1:Y:S01]  /*100b0*/  SYNCS.PHASECHK.TRANS64.TRYWAIT P0, [R6+URZ], R5 ;  /* 0x00000005060075a7 */ /* 0x000e62000800017f */
[----:B------:R-:W-:-:S05]  /*100c0*/  VIADD R0, R9, 0x1 ;  /* 0x0000000109007836 */ /* 0x000fca0000000000 */
[----:B------:R-:W-:-:S04]  /*100d0*/  ISETP.NE.AND P1, PT, R0, 0x3, PT ;  /* 0x000000030000780c */ /* 0x000fc80003f25270 */
[----:B0-----:R-:W-:Y:S02]  /*100e0*/  SEL R4, RZ, 0x1, P1 ;  /* 0x00000001ff047807 */ /* 0x001fe40000800000 */
[----:B------:R-:W-:Y:S02]  /*100f0*/  SEL R3, R0, RZ, P1 ;  /* 0x000000ff00037207 */ /* 0x000fe40000800000 */
[----:B------:R-:W-:Y:S01]  /*10100*/  LOP3.LUT R0, R11, R4, RZ, 0x3c, !PT ;  /* 0x000000040b007212 */ /* 0x000fe200078e3cff */
[----:B-1----:R-:W-:Y:S06]  /*10110*/  @!P0 BRA `(.L_x_320) ;  /* 0x0000000000f48947 */ /* 0x002fec0003800000 */
.L_x_332:
[----:B------:R-:W-:Y:S01]  /*10120*/  IMAD R3, R3, 0x8, R2 ;  /* 0x0000000803037824 */ /* 0x000fe200078e0202 */
[----:B------:R-:W-:-:S07]  /*10130*/  SHF.L.U32 R0, R0, 0x1f, RZ ;  /* 0x0000001f00007819 */ /* 0x000fce00000006ff */
.L_x_321:
[----:B-1----:R1:W2:Y:S02]  /*10140*/  SYNCS.PHASECHK.TRANS64.TRYWAIT P0, [R3+URZ], R0 ;  /* 0x00000000030075a7 */ /* 0x0022a4000800017f */
[----:B--2---:R-:W-:Y:S05]  /*10150*/  @!P0 NANOSLEEP.SYNCS 0x989680 ;  /* 0x009896800000895d */ /* 0x004fea0003900000 */
[----:B------:R-:W2:Y:S02]  /*10160*/  @!P0 SYNCS.PHASECHK.TRANS64 P0, [R3+URZ], R0 ;  /* 0x00000000030085a7 */ /* 0x000ea4000800007f */
[----:B--2---:R-:W-:Y:S05]  /*10170*/  @!P0 BRA `(.L_x_321) ;  /* 0xfffffffc00f08947 */ /* 0x004fea000383ffff */
.L_x_317:
[----:B------:R-:W-:Y:S05]  /*10180*/  BSYNC B0 ;  /* 0x0000000000007941 */ /* 0x000fea0003800000 */
.L_x_316:
[----:B------:R-:W-:Y:S05]  /*10190*/  EXIT ;  /* 0x000000000000794d */ /* 0x000fea0003800000 */
.L_x_19:
[----:B--2---:R-:W-:-:S04]  /*101a0*/  IMAD.U32 R3, RZ, RZ, UR18 ;  /* 0x00000012ff037e24 */ /* 0x004fc8000f8e00ff */
[----:B------:R2:W3:Y:S03]  /*101b0*/  SYNCS.PHASECHK.TRANS64.TRYWAIT P1, [R3+URZ+-0x8], R0 ;  /* 0xfffff800030075a7 */ /* 0x0004e6000802017f */
[----:B---3--:R-:W-:Y:S05]  /*101c0*/  @!P1 NANOSLEEP.SYNCS 0x989680 ;  /* 0x009896800000995d */ /* 0x008fea0003900000 */
[----:B------:R-:W3:Y:S02]  /*101d0*/  @!P1 SYNCS.PHASECHK.TRANS64 P1, [R3+URZ+-0x8], R0 ;  /* 0xfffff800030095a7 */ /* 0x000ee4000802007f */
[----:B---3--:R-:W-:Y:S05]  /*101e0*/  @!P1 BRA `(.L_x_19) ;  /* 0xfffffffc00ec9947 */ /* 0x008fea000383ffff */
[----:B------:R-:W-:Y:S05]  /*101f0*/  BRA `(.L_x_322) ;  /* 0xffffff1400687947 */ /* 0x000fea000383ffff */
.L_x_24:
[----:B-1----:R-:W-:-:S04]  /*10200*/  IMAD.U32 R3, RZ, RZ, UR6 ;  /* 0x00000006ff037e24 */ /* 0x002fc8000f8e00ff */
[----:B------:R1:W2:Y:S03]  /*10210*/  SYNCS.PHASECHK.TRANS64.TRYWAIT P1, [R3+URZ], R0 ;  /* 0x00000000030075a7 */ /* 0x0002a6000802017f */
[----:B--2---:R-:W-:Y:S05]  /*10220*/  @!P1 NANOSLEEP.SYNCS 0x989680 ;  /* 0x009896800000995d */ /* 0x004fea0003900000 */
[----:B------:R-:W2:Y:S02]  /*10230*/  @!P1 SYNCS.PHASECHK.TRANS64 P1, [R3+URZ], R0 ;  /* 0x00000000030095a7 */ /* 0x000ea4000802007f */
[----:B--2---:R-:W-:Y:S05]  /*10240*/  @!P1 BRA `(.L_x_24) ;  /* 0xfffffffc00ec9947 */ /* 0x004fea000383ffff */
[----:B------:R-:W-:Y:S05]  /*10250*/  BRA `(.L_x_23) ;  /* 0xffffff1c00d07947 */ /* 0x000fea000383ffff */
.L_x_30:
[----:B-----5:R2:W-:Y:S02]  /*10260*/  STL [R1+0x9c], R0 ;  /* 0x00009c0001007387 */ /* 0x0205e40000100800 */
[----:B--2---:R-:W-:-:S04]  /*10270*/  IMAD.U32 R0, RZ, RZ, UR9 ;  /* 0x00000009ff007e24 */ /* 0x004fc8000f8e00ff */
[----:B------:R2:W3:Y:S03]  /*10280*/  SYNCS.PHASECHK.TRANS64.TRYWAIT P1, [R0+URZ], R229 ;  /* 0x000000e5000075a7 */ /* 0x0004e6000802017f */
[----:B---3--:R-:W-:Y:S05]  /*10290*/  @!P1 NANOSLEEP.SYNCS 0x989680 ;  /* 0x009896800000995d */ /* 0x008fea0003900000 */
[----:B------:R2:W3:Y:S02]  /*102a0*/  @!P1 SYNCS.PHASECHK.TRANS64 P1, [R0+URZ], R229 ;  /* 0x000000e5000095a7 */ /* 0x0004e4000802007f */
[----:B--2---:R2:W5:Y:S02]  /*102b0*/  LDL.LU R0, [R1+0x9c] ;  /* 0x00009c0001007983 */ /* 0x0045640000300800 */
[----:B--23--:R-:W-:Y:S05]  /*102c0*/  @!P1 BRA `(.L_x_30) ;  /* 0xfffffffc00e49947 */ /* 0x00cfea000383ffff */
[----:B------:R-:W-:Y:S05]  /*102d0*/  BRA `(.L_x_29) ;  /* 0xffffff3000687947 */ /* 0x000fea000383ffff */
.L_x_38:
[----:B-1----:R-:W-:-:S04]  /*102e0*/  IMAD.U32 R25, RZ, RZ, UR18 ;  /* 0x00000012ff197e24 */ /* 0x002fc8000f8e00ff */
[----:B------:R1:W3:Y:S03]  /*102f0*/  SYNCS.PHASECHK.TRANS64.TRYWAIT P1, [R25+URZ+0x8], R24 ;  /* 0x00000818190075a7 */ /* 0x0002e6000802017f */
[----:B---3--:R-:W-:Y:S05]  /*10300*/  @!P1 NANOSLEEP.SYNCS 0x989680 ;  /* 0x009896800000995d */ /* 0x008fea0003900000 */
[----:B------:R-:W3:Y:S02]  /*10310*/  @!P1 SYNCS.PHASECHK.TRANS64 P1, [R25+URZ+0x8], R24 ;  /* 0x00000818190095a7 */ /* 0x000ee4000802007f */
[----:B---3--:R-:W-:Y:S05]  /*10320*/  @!P1 BRA `(.L_x_38) ;  /* 0xfffffffc00ec9947 */ /* 0x008fea000383ffff */
[----:B------:R-:W-:Y:S05]  /*10330*/  BRA `(.L_x_323) ;  /* 0xffffff5400707947 */ /* 0x000fea000383ffff */
.L_x_303:
[----:B------:R-:W-:Y:S01]  /*10340*/  BSSY B1, `(.L_x_324) ;  /* 0x0000006000017945 */ /* 0x000fe20003800000 */
[----:B------:R-:W-:-:S07]  /*10350*/  IMAD.MOV.U32 R2, RZ, RZ, -0x1 ;  /* 0xffffffffff027424 */ /* 0x000fce00078e00ff */
[----:B------:R-:W-:Y:S05]  /*10360*/  WARPSYNC.COLLECTIVE R2, `(.L_x_325) ;  /* 0x00000000020c7348 */ /* 0x000fea0003c00000 */
[----:B------:R-:W-:Y:S02]  /*10370*/  ELECT P1, UR62, PT ;  /* 0x00000000003e782f */ /* 0x000fe40003820000 */
[----:B------:R-:W-:Y:S01]  /*10380*/  MOV R2, UR62 ;  /* 0x0000003e00027c02 */ /* 0x000fe20008000f00 */
[----:B------:R-:W-:Y:S10]  /*10390*/  ENDCOLLECTIVE ;  /* 0x000000000000791b */ /* 0x000ff40003800000 */
.L_x_325:
[----:B------:R-:W-:Y:S05]  /*103a0*/  BSYNC B1 ;  /* 0x0000000000017941 */ /* 0x000fea0003800000 */
.L_x_324:
[----:B------:R-:W-:Y:S05]  /*103b0*/  BRA `(.L_x_326) ;  /* 0xffffffec00d47947 */ /* 0x000fea000383ffff */
.L_x_306:
[----:B-1----:R1:W2:Y:S02]  /*103c0*/  SYNCS.PHASECHK.TRANS64.TRYWAIT P1, [R11+URZ+0x18], R4 ;  /* 0x000018040b0075a7 */ /* 0x0022a4000802017f */
[----:B--2---:R-:W-:Y:S05]  /*103d0*/  @!P1 NANOSLEEP.SYNCS 0x989680 ;  /* 0x009896800000995d */ /* 0x004fea0003900000 */
[----:B------:R-:W2:Y:S02]  /*103e0*/  @!P1 SYNCS.PHASECHK.TRANS64 P1, [R11+URZ+0x18], R4 ;  /* 0x000018040b0095a7 */ /* 0x000ea4000802007f */
[----:B--2---:R-:W-:Y:S05]  /*103f0*/  @!P1 BRA `(.L_x_306) ;  /* 0xfffffffc00f09947 */ /* 0x004fea000383ffff */
[----:B------:R-:W-:Y:S05]  /*10400*/  BRA `(.L_x_327) ;  /* 0xfffffff000187947 */ /* 0x000fea000383ffff */
.L_x_315:
[----:B------:R-:W-:Y:S01]  /*10410*/  BSSY B0, `(.L_x_328) ;  /* 0x0000006000007945 */ /* 0x000fe20003800000 */
[----:B------:R-:W-:-:S07]  /*10420*/  IMAD.MOV.U32 R2, RZ, RZ, -0x1 ;  /* 0xffffffffff027424 */ /* 0x000fce00078e00ff */
[----:B01----:R-:W-:Y:S05]  /*10430*/  WARPSYNC.COLLECTIVE R2, `(.L_x_329) ;  /* 0x00000000020c7348 */ /* 0x003fea0003c00000 */
[----:B------:R-:W-:Y:S02]  /*10440*/  ELECT P1, UR62, PT ;  /* 0x00000000003e782f */ /* 0x000fe40003820000 */
[----:B------:R-:W-:Y:S01]  /*10450*/  MOV R2, UR62 ;  /* 0x0000003e00027c02 */ /* 0x000fe20008000f00 */
[----:B01----:R-:W-:Y:S10]  /*10460*/  ENDCOLLECTIVE ;  /* 0x000000000000791b */ /* 0x003ff40003800000 */
.L_x_329:
[----:B------:R-:W-:Y:S05]  /*10470*/  BSYNC B0 ;  /* 0x0000000000007941 */ /* 0x000fea0003800000 */
.L_x_328:
[----:B------:R-:W-:Y:S01]  /*10480*/  PLOP3.LUT P0, PT, P1, PT, PT, 0x80, 0x0 ;  /* 0x000000000000781c */ /* 0x000fe20000f0f070 */
[----:B------:R-:W-:-:S12]  /*10490*/  BRA `(.L_x_330) ;  /* 0xfffffff800ac7947 */ /* 0x000fd8000383ffff */
.L_x_319:
[----:B0-----:R0:W1:Y:S02]  /*104a0*/  SYNCS.PHASECHK.TRANS64.TRYWAIT P0, [R7+URZ], R4 ;  /* 0x00000004070075a7 */ /* 0x001064000800017f */
[----:B-1----:R-:W-:Y:S05]  /*104b0*/  @!P0 NANOSLEEP.SYNCS 0x989680 ;  /* 0x009896800000895d */ /* 0x002fea0003900000 */
[----:B------:R-:W1:Y:S02]  /*104c0*/  @!P0 SYNCS.PHASECHK.TRANS64 P0, [R7+URZ], R4 ;  /* 0x00000004070085a7 */ /* 0x000e64000800007f */
[----:B-1----:R-:W-:Y:S05]  /*104d0*/  @!P0 BRA `(.L_x_319) ;  /* 0xfffffffc00f08947 */ /* 0x002fea000383ffff */
[----:B------:R-:W-:Y:S05]  /*104e0*/  BRA `(.L_x_331) ;  /* 0xfffffff800f07947 */ /* 0x000fea000383ffff */
.L_x_320:
[----:B0-----:R0:W1:Y:S02]  /*104f0*/  SYNCS.PHASECHK.TRANS64.TRYWAIT P0, [R6+URZ], R5 ;  /* 0x00000005060075a7 */ /* 0x001064000800017f */
[----:B-1----:R-:W-:Y:S05]  /*10500*/  @!P0 NANOSLEEP.SYNCS 0x989680 ;  /* 0x009896800000895d */ /* 0x002fea0003900000 */
[----:B------:R-:W1:Y:S02]  /*10510*/  @!P0 SYNCS.PHASECHK.TRANS64 P0, [R6+URZ], R5 ;  /* 0x00000005060085a7 */ /* 0x000e64000800007f */
[----:B-1----:R-:W-:Y:S05]  /*10520*/  @!P0 BRA `(.L_x_320) ;  /* 0xfffffffc00f08947 */ /* 0x002fea000383ffff */
[----:B------:R-:W-:Y:S05]  /*10530*/  BRA `(.L_x_332) ;  /* 0xfffffff800f87947 */ /* 0x000fea000383ffff */
.L_x_333:
[----:B------:R-:W-:-:S00]  /*10540*/  BRA `(.L_x_333) ;  /* 0xfffffffc00fc7947 */ /* 0x000fc0000383ffff */
[----:B------:R-:W-:-:S00]  /*10550*/  NOP ;  /* 0x0000000000007918 */ /* 0x000fc00000000000 */
        /* <DEDUP_REMOVED lines=10> */
.L_x_334:


//--------------------- .nv.shared._ZN7cutlass13device_kernelINS_4gemm6kernel13GemmUniversalIN4cute5tupleIJiiiiEEENS1_10collective13CollectiveMmaINS1_37MainloopSm90TmaGmmaWarpSpecializedFP8ILi3ENS5_IJNS4_1CILi1EEENSA_ILi2EEESB_EEENS1_32KernelTmaWarpSpecializedPingpongEEENS5_IJNSA_ILi64EEENSA_ILi256EEENSA_ILi128EEEEEENS_12float_e5m2_tENS5_IJlSB_lEEESK_SL_NS4_8TiledMMAINS4_8MMA_AtomIJNS4_4SM904GMMA31MMA_64x256x32_F32E5M2E5M2_SS_TNILNSP_7ScaleInE1ELSR_1EEEEEENS4_6LayoutINS5_IJSB_SB_SB_EEENS5_IJNSA_ILi0EEESW_SW_EEEEENS5_IJNS4_10UnderscoreESZ_SZ_EEEEENS4_23SM90_TMA_LOAD_MULTICASTENS4_14ComposedLayoutINS4_7SwizzleILi3ELi4ELi3EEENS4_18smem_ptr_flag_bitsILi8EEENSU_INS5_IJNSA_ILi8EEESI_EEENS5_IJSI_SB_EEEEEEEvNS4_8identityENS4_13SM90_TMA_LOADES1C_vS1D_EENS_8epilogue10collective6detail29Sm90TmaWarpSpecializedAdapterINS1H_15DefaultEpilogueISK_SL_SL_NS1G_6thread17LinearCombinationISK_Li1EffLNS1L_9ScaleType4KindE0ELNS_15FloatRoundStyleE2ESK_EENS1_15EpilogueDefaultEEEEEvvEEEEvNT_6ParamsE --------------------------
	.section	.nv.shared._ZN7cutlass13device_kernelINS_4gemm6kernel13GemmUniversalIN4cute5tupleIJiiiiEEENS1_10collective13CollectiveMmaINS1_37MainloopSm90TmaGmmaWarpSpecializedFP8ILi3ENS5_IJNS4_1CILi1EEENSA_ILi2EEESB_EEENS1_32KernelTmaWarpSpecializedPingpongEEENS5_IJNSA_ILi64EEENSA_ILi256EEENSA_ILi128EEEEEENS_12float_e5m2_tENS5_IJlSB_lEEESK_SL_NS4_8TiledMMAINS4_8MMA_AtomIJNS4_4SM904GMMA31MMA_64x256x32_F32E5M2E5M2_SS_TNILNSP_7ScaleInE1ELSR_1EEEEEENS4_6LayoutINS5_IJSB_SB_SB_EEENS5_IJNSA_ILi0EEESW_SW_EEEEENS5_IJNS4_10UnderscoreESZ_SZ_EEEEENS4_23SM90_TMA_LOAD_MULTICASTENS4_14ComposedLayoutINS4_7SwizzleILi3ELi4ELi3EEENS4_18smem_ptr_flag_bitsILi8EEENSU_INS5_IJNSA_ILi8EEESI_EEENS5_IJSI_SB_EEEEEEEvNS4_8identityENS4_13SM90_TMA_LOADES1C_vS1D_EENS_8epilogue10collective6detail29Sm90TmaWarpSpecializedAdapterINS1H_15DefaultEpilogueISK_SL_SL_NS1G_6thread17LinearCombinationISK_Li1EffLNS1L_9ScaleType4KindE0ELNS_15FloatRoundStyleE2ESK_EENS1_15EpilogueDefaultEEEEEvvEEEEvNT_6ParamsE,"aw",@nobits
	.sectionflags	@""
	.align	16
	.zero		1024


//--------------------- .nv.shared.reserved.0     --------------------------
	.section	.nv.shared.reserved.0,"aw",@nobits
	.weak		__nv_reservedSMEM_offset_0_alias
	.size		__nv_reservedSMEM_offset_0_alias, 0, 0
	.other		__nv_reservedSMEM_offset_0_alias,@"STO_CUDA_RESERVED_SHARED STV_DEFAULT"
__nv_reservedSMEM_offset_0_alias:
	.zero		0


//--------------------- .nv.global                --------------------------
	.section	.nv.global,"aw",@nobits
.nv.global:
	.type		_ZN39_INTERNAL_cbfb3282_4_k_cu_0d54ef76_42944cute1_E,@object
	.size		_ZN39_INTERNAL_cbfb3282_4_k_cu_0d54ef76_42944cute1_E,(_ZN39_INTERNAL_cbfb3282_4_k_cu_0d54ef76_42944cuda3std3__45__cpo6cbeginE - _ZN39_INTERNAL_cbfb3282_4_k_cu_0d54ef76_42944cute1_E)
_ZN39_INTERNAL_cbfb3282_4_k_cu_0d54ef76_42944cute1_E:
	.zero		1
	.type		_ZN39_INTERNAL_cbfb3282_4_k_cu_0d54ef76_42944cuda3std3__45__cpo6cbeginE,@object
	.size		_ZN39_INTERNAL_cbfb3282_4_k_cu_0d54ef76_42944cuda3std3__45__cpo6cbeginE,(_ZN39_INTERNAL_cbfb3282_4_k_cu_0d54ef76_42944cuda3std3__48in_placeE - _ZN39_INTERNAL_cbfb3282_4_k_cu_0d54ef76_42944cuda3std3__45__cpo6cbeginE)
_ZN39_INTERNAL_cbfb3282_4_k_cu_0d54ef76_42944cuda3std3__45__cpo6cbeginE:
	.zero		1
	.type		_ZN39_INTERNAL_cbfb3282_4_k_cu_0d54ef76_42944cuda3std3__48in_placeE,@object
	.size		_ZN39_INTERNAL_cbfb3282_4_k_cu_0d54ef76_42944cuda3std3__48in_placeE,(_ZN39_INTERNAL_cbfb3282_4_k_cu_0d54ef76_42944cuda3std6ranges3__45__cpo9iter_moveE - _ZN39_INTERNAL_cbfb3282_4_k_cu_0d54ef76_42944cuda3std3__48in_placeE)
_ZN39_INTERNAL_cbfb3282_4_k_cu_0d54ef76_42944cuda3std3__48in_placeE:
	.zero		1
	.type		_ZN39_INTERNAL_cbfb3282_4_k_cu_0d54ef76_42944cuda3std6ranges3__45__cpo9iter_moveE,@object
	.size		_ZN39_INTERNAL_cbfb3282_4_k_cu_0d54ef76_42944cuda3std6ranges3__45__cpo9iter_moveE,(_ZN39_INTERNAL_cbfb3282_4_k_cu_0d54ef76_42944cuda3std3__45__cpo5beginE - _ZN39_INTERNAL_cbfb3282_4_k_cu_0d54ef76_42944cuda3std6ranges3__45__cpo9iter_moveE)
_ZN39_INTERNAL_cbfb3282_4_k_cu_0d54ef76_42944cuda3std6ranges3__45__cpo9iter_moveE:
	.zero		1
	.type		_ZN39_INTERNAL_cbfb3282_4_k_cu_0d54ef76_42944cuda3std3__45__cpo5beginE,@object
	.size		_ZN39_INTERNAL_cbfb3282_4_k_cu_0d54ef76_42944cuda3std3__45__cpo5beginE,(_ZN39_INTERNAL_cbfb3282_4_k_cu_0d54ef76_42944cuda3std3__441_GLOBAL__N__cbfb3282_4_k_cu_0d54ef76_42946ignoreE - _ZN39_INTERNAL_cbfb3282_4_k_cu_0d54ef76_42944cuda3std3__45__cpo5beginE)
_ZN39_INTERNAL_cbfb3282_4_k_cu_0d54ef76_42944cuda3std3__45__cpo5beginE:
	.zero		1
	.type		_ZN39_INTERNAL_cbfb3282_4_k_cu_0d54ef76_42944cuda3std3__441_GLOBAL__N__cbfb3282_4_k_cu_0d54ef76_42946ignoreE,@object
	.size		_ZN39_INTERNAL_cbfb3282_4_k_cu_0d54ef76_42944cuda3std3__441_GLOBAL__N__cbfb3282_4_k_cu_0d54ef76_42946ignoreE,(_ZN39_INTERNAL_cbfb3282_4_k_cu_0d54ef76_42944cute7productE - _ZN39_INTERNAL_cbfb3282_4_k_cu_0d54ef76_42944cuda3std3__441_GLOBAL__N__cbfb3282_4_k_cu_0d54ef76_42946ignoreE)
_ZN39_INTERNAL_cbfb3282_4_k_cu_0d54ef76_42944cuda3std3__441_GLOBAL__N__cbfb3282_4_k_cu_0d54ef76_42946ignoreE:
	.zero		1
	.type		_ZN39_INTERNAL_cbfb3282_4_k_cu_0d54ef76_42944cute7productE,@object
	.size		_ZN39_INTERNAL_cbfb3282_4_k_cu_0d54ef76_42944cute7productE,(_ZN39_INTERNAL_cbfb3282_4_k_cu_0d54ef76_42944cuda3std3__45__cpo3endE - _ZN39_INTERNAL_cbfb3282_4_k_cu_0d54ef76_42944cute7productE)
_ZN39_INTERNAL_cbfb3282_4_k_cu_0d54ef76_42944cute7productE:
	.zero		1
	.type		_ZN39_INTERNAL_cbfb3282_4_k_cu_0d54ef76_42944cuda3std3__45__cpo3endE,@object
	.size		_ZN39_INTERNAL_cbfb3282_4_k_cu_0d54ef76_42944cuda3std3__45__cpo3endE,(_ZN39_INTERNAL_cbfb3282_4_k_cu_0d54ef76_42944cuda3std3__419piecewise_constructE - _ZN39_INTERNAL_cbfb3282_4_k_cu_0d54ef76_42944cuda3std3__45__cpo3endE)
_ZN39_INTERNAL_cbfb3282_4_k_cu_0d54ef76_42944cuda3std3__45__cpo3endE:
	.zero		1
	.type		_ZN39_INTERNAL_cbfb3282_4_k_cu_0d54ef76_42944cuda3std3__419piecewise_constructE,@object
	.size		_ZN39_INTERNAL_cbfb3282_4_k_cu_0d54ef76_42944cuda3std3__419piecewise_constructE,(_ZN39_INTERNAL_cbfb3282_4_k_cu_0d54ef76_42944cuda3std3__45__cpo4cendE - _ZN39_INTERNAL_cbfb3282_4_k_cu_0d54ef76_42944cuda3std3__419piecewise_constructE)
_ZN39_INTERNAL_cbfb3282_4_k_cu_0d54ef76_42944cuda3std3__419piecewise_constructE:
	.zero		1
	.type		_ZN39_INTERNAL_cbfb3282_4_k_cu_0d54ef76_42944cuda3std3__45__cpo4cendE,@object
	.size		_ZN39_INTERNAL_cbfb3282_4_k_cu_0d54ef76_42944cuda3std3__45__cpo4cendE,(_ZN39_INTERNAL_cbfb3282_4_k_cu_0d54ef76_42944cuda3std6ranges3__45__cpo4swapE - _ZN39_INTERNAL_cbfb3282_4_k_cu_0d54ef76_42944cuda3std3__45__cpo4cendE)
_ZN39_INTERNAL_cbfb3282_4_k_cu_0d54ef76_42944cuda3std3__45__cpo4cendE:
	.zero		1
	.type		_ZN39_INTERNAL_cbfb3282_4_k_cu_0d54ef76_42944cuda3std6ranges3__45__cpo4swapE,@object
	.size		_ZN39_INTERNAL_cbfb3282_4_k_cu_0d54ef76_42944cuda3std6ranges3__45__cpo4swapE,(.L_7 - _ZN39_INTERNAL_cbfb3282_4_k_cu_0d54ef76_42944cuda3std6ranges3__45__cpo4swapE)
_ZN39_INTERNAL_cbfb3282_4_k_cu_0d54ef76_42944cuda3std6ranges3__45__cpo4swapE:
	.zero		1
.L_7:


//--------------------- .nv.constant0._ZN7cutlass13device_kernelINS_4gemm6kernel13GemmUniversalIN4cute5tupleIJiiiiEEENS1_10collective13CollectiveMmaINS1_37MainloopSm90TmaGmmaWarpSpecializedFP8ILi3ENS5_IJNS4_1CILi1EEENSA_ILi2EEESB_EEENS1_32KernelTmaWarpSpecializedPingpongEEENS5_IJNSA_ILi64EEENSA_ILi256EEENSA_ILi128EEEEEENS_12float_e5m2_tENS5_IJlSB_lEEESK_SL_NS4_8TiledMMAINS4_8MMA_AtomIJNS4_4SM904GMMA31MMA_64x256x32_F32E5M2E5M2_SS_TNILNSP_7ScaleInE1ELSR_1EEEEEENS4_6LayoutINS5_IJSB_SB_SB_EEENS5_IJNSA_ILi0EEESW_SW_EEEEENS5_IJNS4_10UnderscoreESZ_SZ_EEEEENS4_23SM90_TMA_LOAD_MULTICASTENS4_14ComposedLayoutINS4_7SwizzleILi3ELi4ELi3EEENS4_18smem_ptr_flag_bitsILi8EEENSU_INS5_IJNSA_ILi8EEESI_EEENS5_IJSI_SB_EEEEEEEvNS4_8identityENS4_13SM90_TMA_LOADES1C_vS1D_EENS_8epilogue10collective6detail29Sm90TmaWarpSpecializedAdapterINS1H_15DefaultEpilogueISK_SL_SL_NS1G_6thread17LinearCombinationISK_Li1EffLNS1L_9ScaleType4KindE0ELNS_15FloatRoundStyleE2ESK_EENS1_15EpilogueDefaultEEEEEvvEEEEvNT_6ParamsE --------------------------
	.section	.nv.constant0._ZN7cutlass13device_kernelINS_4gemm6kernel13GemmUniversalIN4cute5tupleIJiiiiEEENS1_10collective13CollectiveMmaINS1_37MainloopSm90TmaGmmaWarpSpecializedFP8ILi3ENS5_IJNS4_1CILi1EEENSA_ILi2EEESB_EEENS1_32KernelTmaWarpSpecializedPingpongEEENS5_IJNSA_ILi64EEENSA_ILi256EEENSA_ILi128EEEEEENS_12float_e5m2_tENS5_IJlSB_lEEESK_SL_NS4_8TiledMMAINS4_8MMA_AtomIJNS4_4SM904GMMA31MMA_64x256x32_F32E5M2E5M2_SS_TNILNSP_7ScaleInE1ELSR_1EEEEEENS4_6LayoutINS5_IJSB_SB_SB_EEENS5_IJNSA_ILi0EEESW_SW_EEEEENS5_IJNS4_10UnderscoreESZ_SZ_EEEEENS4_23SM90_TMA_LOAD_MULTICASTENS4_14ComposedLayoutINS4_7SwizzleILi3ELi4ELi3EEENS4_18smem_ptr_flag_bitsILi8EEENSU_INS5_IJNSA_ILi8EEESI_EEENS5_IJSI_SB_EEEEEEEvNS4_8identityENS4_13SM90_TMA_LOADES1C_vS1D_EENS_8epilogue10collective6detail29Sm90TmaWarpSpecializedAdapterINS1H_15DefaultEpilogueISK_SL_SL_NS1G_6thread17LinearCombinationISK_Li1EffLNS1L_9ScaleType4KindE0ELNS_15FloatRoundStyleE2ESK_EENS1_15EpilogueDefaultEEEEEvvEEEEvNT_6ParamsE,"a",@progbits
	.sectionflags	@""
	.align	4
.nv.constant0._ZN7cutlass13device_kernelINS_4gemm6kernel13GemmUniversalIN4cute5tupleIJiiiiEEENS1_10collective13CollectiveMmaINS1_37MainloopSm90TmaGmmaWarpSpecializedFP8ILi3ENS5_IJNS4_1CILi1EEENSA_ILi2EEESB_EEENS1_32KernelTmaWarpSpecializedPingpongEEENS5_IJNSA_ILi64EEENSA_ILi256EEENSA_ILi128EEEEEENS_12float_e5m2_tENS5_IJlSB_lEEESK_SL_NS4_8TiledMMAINS4_8MMA_AtomIJNS4_4SM904GMMA31MMA_64x256x32_F32E5M2E5M2_SS_TNILNSP_7ScaleInE1ELSR_1EEEEEENS4_6LayoutINS5_IJSB_SB_SB_EEENS5_IJNSA_ILi0EEESW_SW_EEEEENS5_IJNS4_10UnderscoreESZ_SZ_EEEEENS4_23SM90_TMA_LOAD_MULTICASTENS4_14ComposedLayoutINS4_7SwizzleILi3ELi4ELi3EEENS4_18smem_ptr_flag_bitsILi8EEENSU_INS5_IJNSA_ILi8EEESI_EEENS5_IJSI_SB_EEEEEEEvNS4_8identityENS4_13SM90_TMA_LOADES1C_vS1D_EENS_8epilogue10collective6detail29Sm90TmaWarpSpecializedAdapterINS1H_15DefaultEpilogueISK_SL_SL_NS1G_6thread17LinearCombinationISK_Li1EffLNS1L_9ScaleType4KindE0ELNS_15FloatRoundStyleE2ESK_EENS1_15EpilogueDefaultEEEEEvvEEEEvNT_6ParamsE:
	.zero		1664


//--------------------- SYMBOLS --------------------------

	.type		.nv.reservedSmem.offset0,@object
	.size		.nv.reservedSmem.offset0,0x4
